	.target	sm_90a

	.elftype	@"ET_EXEC"


//--------------------- .note.nv.tkinfo           --------------------------
	.section	.note.nv.tkinfo,"",@"SHT_NOTE"
	.sectionflags	@"SHF_NOTE_NV_TKINFO"
	.tkinfo
        /*0018*/ 	.word	0x00000002
        /*0030*/ 	.string	""
        /*0030*/ 	.string	"ptxas"
        /*0030*/ 	.string	"Cuda compilation tools, release 13.0, V13.0.88"
        /*0030*/ 	.string	"Build cuda_13.0.r13.0/compiler.36424714_0"
        /*0030*/ 	.string	"-arch sm_90a -m 64 "



//--------------------- .note.nv.cuinfo           --------------------------
	.section	.note.nv.cuinfo,"",@"SHT_NOTE"
	.sectionflags	@"SHF_NOTE_NV_CUINFO"
        /*0018*/ 	.short	0x0002
        /*001a*/ 	.short	0x005a
        /*001c*/ 	.short	0x0082
	.zero		2


//--------------------- .nv.info                  --------------------------
	.section	.nv.info,"",@"SHT_CUDA_INFO"
	.align	4


	//----- nvinfo : EIATTR_REGCOUNT
	.align		4
        /*0000*/ 	.byte	0x04, 0x2f
        /*0002*/ 	.short	(.L_15 - .L_14)
	.align		4
.L_14:
        /*0004*/ 	.word	index@(_ZN7cutlass13device_kernelINS_4gemm6kernel13GemmUniversalIN4cute5tupleIJiiiiEEENS1_10collective13CollectiveMmaINS1_34MainloopSm90TmaGmmaWarpSpecializedILi9ENS5_IJNS4_1CILi4EEENSA_ILi1EEESC_EEENS1_35KernelTmaWarpSpecializedCooperativeEEENS5_IJNSA_ILi256EEENSA_ILi128EEENSA_ILi64EEEEEEaNS5_IJlSC_lEEEaSK_NS4_8TiledMMAINS4_8MMA_AtomIJNS4_4SM904GMMA27MMA_64x128x32_S32S8S8_SS_TNEEEENS4_6LayoutINS5_IJNSA_ILi2EEESC_SC_EEENS5_IJSC_NSA_ILi0EEESU_EEEEENS5_IJNS4_10UnderscoreESX_SX_EEEEENS4_13SM90_TMA_LOADENS4_14ComposedLayoutINS4_7SwizzleILi2ELi4ELi3EEENS4_18smem_ptr_flag_bitsILi8EEENSR_INS5_IJNSA_ILi8EEESI_EEENS5_IJSI_SC_EEEEEEEvNS4_8identityENS4_23SM90_TMA_LOAD_MULTICASTES1A_vS1B_EENS_8epilogue10collective6detail29Sm90TmaWarpSpecializedAdapterINS1F_15DefaultEpilogueIaSK_SK_NS1E_6thread17LinearCombinationIaLi1EiiLNS1J_9ScaleType4KindE0ELNS_15FloatRoundStyleE2EaEENS1_15EpilogueDefaultEEEEEvvEEEEvNT_6ParamsE)
        /*0008*/ 	.word	0x000000a8


	//----- nvinfo : EIATTR_FRAME_SIZE
	.align		4
.L_15:
        /*000c*/ 	.byte	0x04, 0x11
        /*000e*/ 	.short	(.L_17 - .L_16)
	.align		4
.L_16:
        /*0010*/ 	.word	index@(_ZN7cutlass13device_kernelINS_4gemm6kernel13GemmUniversalIN4cute5tupleIJiiiiEEENS1_10collective13CollectiveMmaINS1_34MainloopSm90TmaGmmaWarpSpecializedILi9ENS5_IJNS4_1CILi4EEENSA_ILi1EEESC_EEENS1_35KernelTmaWarpSpecializedCooperativeEEENS5_IJNSA_ILi256EEENSA_ILi128EEENSA_ILi64EEEEEEaNS5_IJlSC_lEEEaSK_NS4_8TiledMMAINS4_8MMA_AtomIJNS4_4SM904GMMA27MMA_64x128x32_S32S8S8_SS_TNEEEENS4_6LayoutINS5_IJNSA_ILi2EEESC_SC_EEENS5_IJSC_NSA_ILi0EEESU_EEEEENS5_IJNS4_10UnderscoreESX_SX_EEEEENS4_13SM90_TMA_LOADENS4_14ComposedLayoutINS4_7SwizzleILi2ELi4ELi3EEENS4_18smem_ptr_flag_bitsILi8EEENSR_INS5_IJNSA_ILi8EEESI_EEENS5_IJSI_SC_EEEEEEEvNS4_8identityENS4_23SM90_TMA_LOAD_MULTICASTES1A_vS1B_EENS_8epilogue10collective6detail29Sm90TmaWarpSpecializedAdapterINS1F_15DefaultEpilogueIaSK_SK_NS1E_6thread17LinearCombinationIaLi1EiiLNS1J_9ScaleType4KindE0ELNS_15FloatRoundStyleE2EaEENS1_15EpilogueDefaultEEEEEvvEEEEvNT_6ParamsE)
        /*0014*/ 	.word	0x00000000


	//----- nvinfo : EIATTR_MIN_STACK_SIZE
	.align		4
.L_17:
        /*0018*/ 	.byte	0x04, 0x12
        /*001a*/ 	.short	(.L_19 - .L_18)
	.align		4
.L_18:
        /*001c*/ 	.word	index@(_ZN7cutlass13device_kernelINS_4gemm6kernel13GemmUniversalIN4cute5tupleIJiiiiEEENS1_10collective13CollectiveMmaINS1_34MainloopSm90TmaGmmaWarpSpecializedILi9ENS5_IJNS4_1CILi4EEENSA_ILi1EEESC_EEENS1_35KernelTmaWarpSpecializedCooperativeEEENS5_IJNSA_ILi256EEENSA_ILi128EEENSA_ILi64EEEEEEaNS5_IJlSC_lEEEaSK_NS4_8TiledMMAINS4_8MMA_AtomIJNS4_4SM904GMMA27MMA_64x128x32_S32S8S8_SS_TNEEEENS4_6LayoutINS5_IJNSA_ILi2EEESC_SC_EEENS5_IJSC_NSA_ILi0EEESU_EEEEENS5_IJNS4_10UnderscoreESX_SX_EEEEENS4_13SM90_TMA_LOADENS4_14ComposedLayoutINS4_7SwizzleILi2ELi4ELi3EEENS4_18smem_ptr_flag_bitsILi8EEENSR_INS5_IJNSA_ILi8EEESI_EEENS5_IJSI_SC_EEEEEEEvNS4_8identityENS4_23SM90_TMA_LOAD_MULTICASTES1A_vS1B_EENS_8epilogue10collective6detail29Sm90TmaWarpSpecializedAdapterINS1F_15DefaultEpilogueIaSK_SK_NS1E_6thread17LinearCombinationIaLi1EiiLNS1J_9ScaleType4KindE0ELNS_15FloatRoundStyleE2EaEENS1_15EpilogueDefaultEEEEEvvEEEEvNT_6ParamsE)
        /*0020*/ 	.word	0x00000000
.L_19:


//--------------------- .nv.compat                --------------------------
	.section	.nv.compat,"",@"SHT_CUDA_COMPAT_INFO"
	.align	4
        /*0000*/ 	.byte	0x02, 0x09, 0x01, 0x00, 0x02, 0x02, 0x04, 0x00, 0x02, 0x05, 0x05, 0x00, 0x03, 0x07, 0x01, 0x01
        /*0010*/ 	.byte	0x02, 0x03, 0x01, 0x00, 0x02, 0x06, 0x01, 0x00, 0x04, 0x0b, 0x08, 0x00, 0x00, 0x00, 0x00, 0x00
        /*0020*/ 	.byte	0x00, 0x00, 0x00, 0x00


//--------------------- .nv.info._ZN7cutlass13device_kernelINS_4gemm6kernel13GemmUniversalIN4cute5tupleIJiiiiEEENS1_10collective13CollectiveMmaINS1_34MainloopSm90TmaGmmaWarpSpecializedILi9ENS5_IJNS4_1CILi4EEENSA_ILi1EEESC_EEENS1_35KernelTmaWarpSpecializedCooperativeEEENS5_IJNSA_ILi256EEENSA_ILi128EEENSA_ILi64EEEEEEaNS5_IJlSC_lEEEaSK_NS4_8TiledMMAINS4_8MMA_AtomIJNS4_4SM904GMMA27MMA_64x128x32_S32S8S8_SS_TNEEEENS4_6LayoutINS5_IJNSA_ILi2EEESC_SC_EEENS5_IJSC_NSA_ILi0EEESU_EEEEENS5_IJNS4_10UnderscoreESX_SX_EEEEENS4_13SM90_TMA_LOADENS4_14ComposedLayoutINS4_7SwizzleILi2ELi4ELi3EEENS4_18smem_ptr_flag_bitsILi8EEENSR_INS5_IJNSA_ILi8EEESI_EEENS5_IJSI_SC_EEEEEEEvNS4_8identityENS4_23SM90_TMA_LOAD_MULTICASTES1A_vS1B_EENS_8epilogue10collective6detail29Sm90TmaWarpSpecializedAdapterINS1F_15DefaultEpilogueIaSK_SK_NS1E_6thread17LinearCombinationIaLi1EiiLNS1J_9ScaleType4KindE0ELNS_15FloatRoundStyleE2EaEENS1_15EpilogueDefaultEEEEEvvEEEEvNT_6ParamsE --------------------------
	.section	.nv.info._ZN7cutlass13device_kernelINS_4gemm6kernel13GemmUniversalIN4cute5tupleIJiiiiEEENS1_10collective13CollectiveMmaINS1_34MainloopSm90TmaGmmaWarpSpecializedILi9ENS5_IJNS4_1CILi4EEENSA_ILi1EEESC_EEENS1_35KernelTmaWarpSpecializedCooperativeEEENS5_IJNSA_ILi256EEENSA_ILi128EEENSA_ILi64EEEEEEaNS5_IJlSC_lEEEaSK_NS4_8TiledMMAINS4_8MMA_AtomIJNS4_4SM904GMMA27MMA_64x128x32_S32S8S8_SS_TNEEEENS4_6LayoutINS5_IJNSA_ILi2EEESC_SC_EEENS5_IJSC_NSA_ILi0EEESU_EEEEENS5_IJNS4_10UnderscoreESX_SX_EEEEENS4_13SM90_TMA_LOADENS4_14ComposedLayoutINS4_7SwizzleILi2ELi4ELi3EEENS4_18smem_ptr_flag_bitsILi8EEENSR_INS5_IJNSA_ILi8EEESI_EEENS5_IJSI_SC_EEEEEEEvNS4_8identityENS4_23SM90_TMA_LOAD_MULTICASTES1A_vS1B_EENS_8epilogue10collective6detail29Sm90TmaWarpSpecializedAdapterINS1F_15DefaultEpilogueIaSK_SK_NS1E_6thread17LinearCombinationIaLi1EiiLNS1J_9ScaleType4KindE0ELNS_15FloatRoundStyleE2EaEENS1_15EpilogueDefaultEEEEEvvEEEEvNT_6ParamsE,"",@"SHT_CUDA_INFO"
	.sectionflags	@""
	.align	4


	//----- nvinfo : EIATTR_CUDA_API_VERSION
	.align		4
        /*0000*/ 	.byte	0x04, 0x37
        /*0002*/ 	.short	(.L_21 - .L_20)
.L_20:
        /*0004*/ 	.word	0x00000082


	//----- nvinfo : EIATTR_KPARAM_INFO
	.align		4
.L_21:
        /*0008*/ 	.byte	0x04, 0x17
        /*000a*/ 	.short	(.L_23 - .L_22)
.L_22:
        /*000c*/ 	.word	0x00000000
        /*0010*/ 	.short	0x0000
        /*0012*/ 	.short	0x0070
        /*0014*/ 	.byte	0x00, 0xf0, 0x01, 0x10


	//----- nvinfo : EIATTR_SPARSE_MMA_MASK
	.align		4
.L_23:
        /*0018*/ 	.byte	0x03, 0x50
        /*001a*/ 	.short	0x0000


	//----- nvinfo : EIATTR_MAXREG_COUNT
	.align		4
        /*001c*/ 	.byte	0x03, 0x1b
        /*001e*/ 	.short	0x00a8


	//----- nvinfo : EIATTR_NUM_BARRIERS
	.align		4
        /*0020*/ 	.byte	0x02, 0x4c
        /*0022*/ 	.byte	0x01
	.zero		1


	//----- nvinfo : EIATTR_EXTERNS
	.align		4
        /*0024*/ 	.byte	0x04, 0x0f
        /*0026*/ 	.short	(.L_25 - .L_24)


	//   ....[0]....
	.align		4
.L_24:
        /*0028*/ 	.word	index@(__assertfail)


	//----- nvinfo : EIATTR_MERCURY_ISA_VERSION
	.align		4
.L_25:
        /*002c*/ 	.byte	0x03, 0x5f
        /*002e*/ 	.short	0x0101


	//----- nvinfo : EIATTR_INT_WARP_WIDE_INSTR_OFFSETS
	.align		4
        /*0030*/ 	.byte	0x04, 0x31
        /*0032*/ 	.short	(.L_27 - .L_26)


	//   ....[0]....
.L_26:
        /*0034*/ 	.word	0x00000550


	//   ....[1]....
        /*0038*/ 	.word	0x00000580


	//   ....[2]....
        /*003c*/ 	.word	0x00000730


	//----- nvinfo : EIATTR_COOP_GROUP_MASK_REGIDS
	.align		4
.L_27:
        /*0040*/ 	.byte	0x04, 0x29
        /*0042*/ 	.short	(.L_29 - .L_28)


	//   ....[0]....
.L_28:
        /*0044*/ 	.word	0xffffffff


	//   ....[1]....
        /*0048*/ 	.word	0xffffffff


	//   ....[2]....
        /*004c*/ 	.word	0xffffffff


	//   ....[3]....
        /*0050*/ 	.word	0xffffffff


	//   ....[4]....
        /*0054*/ 	.word	0xffffffff


	//   ....[5]....
        /*0058*/ 	.word	0xffffffff


	//----- nvinfo : EIATTR_COOP_GROUP_INSTR_OFFSETS
	.align		4
.L_29:
        /*005c*/ 	.byte	0x04, 0x28
        /*005e*/ 	.short	(.L_31 - .L_30)


	//   ....[0]....
.L_30:
        /*0060*/ 	.word	0x00000060


	//   ....[1]....
        /*0064*/ 	.word	0x00000070


	//   ....[2]....
        /*0068*/ 	.word	0x00000130


	//   ....[3]....
        /*006c*/ 	.word	0x000003a0


	//   ....[4]....
        /*0070*/ 	.word	0x000008e0


	//   ....[5]....
        /*0074*/ 	.word	0x00001320


	//----- nvinfo : EIATTR_REG_RECONFIG
	.align		4
.L_31:
        /*0078*/ 	.byte	0x01, 0x54
	.zero		2


	//----- nvinfo : EIATTR_SYSCALL_OFFSETS
	.align		4
        /*007c*/ 	.byte	0x04, 0x46
        /*007e*/ 	.short	(.L_33 - .L_32)


	//   ....[0]....
.L_32:
        /*0080*/ 	.word	0x000014f0


	//----- nvinfo : EIATTR_MBARRIER_INSTR_OFFSETS
	.align		4
.L_33:
        /*0084*/ 	.byte	0x04, 0x39
        /*0086*/ 	.short	(.L_35 - .L_34)


	//   ....[0]....
.L_34:
        /*0088*/ 	.word	0x00000250
        /*008c*/ 	.word	0x000000ff
        /*0090*/ 	.word	0x00000000
        /*0094*/ 	.short	0x0100
        /*0096*/ 	.byte	0x08
	.zero		1


	//   ....[1]....
        /*0098*/ 	.word	0x00000260
        /*009c*/ 	.word	0x000000ff
        /*00a0*/ 	.word	0x00000048
        /*00a4*/ 	.short	0x0100
        /*00a6*/ 	.byte	0x08
	.zero		1


	//   ....[2]....
        /*00a8*/ 	.word	0x00000270
        /*00ac*/ 	.word	0x000000ff
        /*00b0*/ 	.word	0x00000008
        /*00b4*/ 	.short	0x0100
        /*00b6*/ 	.byte	0x08
	.zero		1


	//   ....[3]....
        /*00b8*/ 	.word	0x00000280
        /*00bc*/ 	.word	0x000000ff
        /*00c0*/ 	.word	0x00000050
        /*00c4*/ 	.short	0x0100
        /*00c6*/ 	.byte	0x08
	.zero		1


	//   ....[4]....
        /*00c8*/ 	.word	0x00000290
        /*00cc*/ 	.word	0x000000ff
        /*00d0*/ 	.word	0x00000010
        /*00d4*/ 	.short	0x0100
        /*00d6*/ 	.byte	0x08
	.zero		1


	//   ....[5]....
        /*00d8*/ 	.word	0x000002a0
        /*00dc*/ 	.word	0x000000ff
        /*00e0*/ 	.word	0x00000058
        /*00e4*/ 	.short	0x0100
        /*00e6*/ 	.byte	0x08
	.zero		1


	//   ....[6]....
        /*00e8*/ 	.word	0x000002b0
        /*00ec*/ 	.word	0x000000ff
        /*00f0*/ 	.word	0x00000018
        /*00f4*/ 	.short	0x0100
        /*00f6*/ 	.byte	0x08
	.zero		1


	//   ....[7]....
        /*00f8*/ 	.word	0x000002c0
        /*00fc*/ 	.word	0x000000ff
        /*0100*/ 	.word	0x00000060
        /*0104*/ 	.short	0x0100
        /*0106*/ 	.byte	0x08
	.zero		1


	//   ....[8]....
        /*0108*/ 	.word	0x000002d0
        /*010c*/ 	.word	0x000000ff
        /*0110*/ 	.word	0x00000020
        /*0114*/ 	.short	0x0100
        /*0116*/ 	.byte	0x08
	.zero		1


	//   ....[9]....
        /*0118*/ 	.word	0x000002e0
        /*011c*/ 	.word	0x000000ff
        /*0120*/ 	.word	0x00000068
        /*0124*/ 	.short	0x0100
        /*0126*/ 	.byte	0x08
	.zero		1


	//   ....[10]....
        /*0128*/ 	.word	0x000002f0
        /*012c*/ 	.word	0x000000ff
        /*0130*/ 	.word	0x00000028
        /*0134*/ 	.short	0x0100
        /*0136*/ 	.byte	0x08
	.zero		1


	//   ....[11]....
        /*0138*/ 	.word	0x00000300
        /*013c*/ 	.word	0x000000ff
        /*0140*/ 	.word	0x00000070
        /*0144*/ 	.short	0x0100
        /*0146*/ 	.byte	0x08
	.zero		1


	//   ....[12]....
        /*0148*/ 	.word	0x00000310
        /*014c*/ 	.word	0x000000ff
        /*0150*/ 	.word	0x00000030
        /*0154*/ 	.short	0x0100
        /*0156*/ 	.byte	0x08
	.zero		1


	//   ....[13]....
        /*0158*/ 	.word	0x00000320
        /*015c*/ 	.word	0x000000ff
        /*0160*/ 	.word	0x00000078
        /*0164*/ 	.short	0x0100
        /*0166*/ 	.byte	0x08
	.zero		1


	//   ....[14]....
        /*0168*/ 	.word	0x00000330
        /*016c*/ 	.word	0x000000ff
        /*0170*/ 	.word	0x00000038
        /*0174*/ 	.short	0x0100
        /*0176*/ 	.byte	0x08
	.zero		1


	//   ....[15]....
        /*0178*/ 	.word	0x00000340
        /*017c*/ 	.word	0x000000ff
        /*0180*/ 	.word	0x00000080
        /*0184*/ 	.short	0x0100
        /*0186*/ 	.byte	0x08
	.zero		1


	//   ....[16]....
        /*0188*/ 	.word	0x00000350
        /*018c*/ 	.word	0x000000ff
        /*0190*/ 	.word	0x00000040
        /*0194*/ 	.short	0x0100
        /*0196*/ 	.byte	0x08
	.zero		1


	//   ....[17]....
        /*0198*/ 	.word	0x00000360
        /*019c*/ 	.word	0x000000ff
        /*01a0*/ 	.word	0x00000088
        /*01a4*/ 	.short	0x0100
        /*01a6*/ 	.byte	0x08
	.zero		1


	//   ....[18]....
        /*01a8*/ 	.word	0x000007c0
        /*01ac*/ 	.word	0x000000ff
        /*01b0*/ 	.word	0x000000a0
        /*01b4*/ 	.short	0x0100
        /*01b6*/ 	.byte	0x06
	.zero		1


	//   ....[19]....
        /*01b8*/ 	.word	0x00000860
        /*01bc*/ 	.word	0x000000ff
        /*01c0*/ 	.word	0x000000a8
        /*01c4*/ 	.short	0x0100
        /*01c6*/ 	.byte	0x06
	.zero		1


	//   ....[20]....
        /*01c8*/ 	.word	0x000015c0
        /*01cc*/ 	.word	0x00000003
        /*01d0*/ 	.word	0x00000000
        /*01d4*/ 	.short	0x010a
        /*01d6*/ 	.byte	0x3f
	.zero		1


	//   ....[21]....
        /*01d8*/ 	.word	0x00001600
        /*01dc*/ 	.word	0x00000003
        /*01e0*/ 	.word	0x00000000
        /*01e4*/ 	.short	0x010a
        /*01e6*/ 	.byte	0x3f
	.zero		1


	//   ....[22]....
        /*01e8*/ 	.word	0x00001980
        /*01ec*/ 	.word	0x00000005
        /*01f0*/ 	.word	0x00000000
        /*01f4*/ 	.short	0x010a
        /*01f6*/ 	.byte	0x3f
	.zero		1


	//   ....[23]....
        /*01f8*/ 	.word	0x000019c0
        /*01fc*/ 	.word	0x00000005
        /*0200*/ 	.word	0x00000000
        /*0204*/ 	.short	0x010a
        /*0206*/ 	.byte	0x3f
	.zero		1


	//   ....[24]....
        /*0208*/ 	.word	0x00001be0
        /*020c*/ 	.word	0x00000005
        /*0210*/ 	.word	0x00000000
        /*0214*/ 	.short	0x0101
        /*0216*/ 	.byte	0x3f
	.zero		1


	//   ....[25]....
        /*0218*/ 	.word	0x00001e00
        /*021c*/ 	.word	0x00000003
        /*0220*/ 	.word	0x00000000
        /*0224*/ 	.short	0x0101
        /*0226*/ 	.byte	0x3f
	.zero		1


	//   ....[26]....
        /*0228*/ 	.word	0x00009450
        /*022c*/ 	.word	0x00000017
        /*0230*/ 	.word	0x00000048
        /*0234*/ 	.short	0x010a
        /*0236*/ 	.byte	0x3f
	.zero		1


	//   ....[27]....
        /*0238*/ 	.word	0x000097c0
        /*023c*/ 	.word	0x00000003
        /*0240*/ 	.word	0x000000a8
        /*0244*/ 	.short	0x0101
        /*0246*/ 	.byte	0x3f
	.zero		1


	//   ....[28]....
        /*0248*/ 	.word	0x00009f20
        /*024c*/ 	.word	0x00000007
        /*0250*/ 	.word	0x00000000
        /*0254*/ 	.short	0x010a
        /*0256*/ 	.byte	0x3f
	.zero		1


	//   ....[29]....
        /*0258*/ 	.word	0x00009fa0
        /*025c*/ 	.word	0x00000008
        /*0260*/ 	.word	0x00000000
        /*0264*/ 	.short	0x010a
        /*0266*/ 	.byte	0x3f
	.zero		1


	//   ....[30]....
        /*0268*/ 	.word	0x0000a030
        /*026c*/ 	.word	0x00000009
        /*0270*/ 	.word	0x00000000
        /*0274*/ 	.short	0x010a
        /*0276*/ 	.byte	0x3f
	.zero		1


	//   ....[31]....
        /*0278*/ 	.word	0x0000a0c0
        /*027c*/ 	.word	0x00000008
        /*0280*/ 	.word	0x00000000
        /*0284*/ 	.short	0x010a
        /*0286*/ 	.byte	0x3f
	.zero		1


	//   ....[32]....
        /*0288*/ 	.word	0x0000a150
        /*028c*/ 	.word	0x00000009
        /*0290*/ 	.word	0x00000000
        /*0294*/ 	.short	0x010a
        /*0296*/ 	.byte	0x3f
	.zero		1


	//   ....[33]....
        /*0298*/ 	.word	0x0000a1e0
        /*029c*/ 	.word	0x00000008
        /*02a0*/ 	.word	0x00000000
        /*02a4*/ 	.short	0x010a
        /*02a6*/ 	.byte	0x3f
	.zero		1


	//   ....[34]....
        /*02a8*/ 	.word	0x0000a270
        /*02ac*/ 	.word	0x00000009
        /*02b0*/ 	.word	0x00000000
        /*02b4*/ 	.short	0x010a
        /*02b6*/ 	.byte	0x3f
	.zero		1


	//   ....[35]....
        /*02b8*/ 	.word	0x0000a300
        /*02bc*/ 	.word	0x00000006
        /*02c0*/ 	.word	0x00000000
        /*02c4*/ 	.short	0x010a
        /*02c6*/ 	.byte	0x3f
	.zero		1


	//   ....[36]....
        /*02c8*/ 	.word	0x0000a390
        /*02cc*/ 	.word	0x00000003
        /*02d0*/ 	.word	0x00000000
        /*02d4*/ 	.short	0x010a
        /*02d6*/ 	.byte	0x3f
	.zero		1


	//   ....[37]....
        /*02d8*/ 	.word	0x0000a3f0
        /*02dc*/ 	.word	0x00000003
        /*02e0*/ 	.word	0x00000000
        /*02e4*/ 	.short	0x010a
        /*02e6*/ 	.byte	0x3f
	.zero		1


	//   ....[38]....
        /*02e8*/ 	.word	0x0000a440
        /*02ec*/ 	.word	0x00000005
        /*02f0*/ 	.word	0x00000000
        /*02f4*/ 	.short	0x010a
        /*02f6*/ 	.byte	0x3f
	.zero		1


	//   ....[39]....
        /*02f8*/ 	.word	0x0000a510
        /*02fc*/ 	.word	0x00000017
        /*0300*/ 	.word	0x00000048
        /*0304*/ 	.short	0x010a
        /*0306*/ 	.byte	0x3f
	.zero		1


	//   ....[40]....
        /*0308*/ 	.word	0x0000a5e0
        /*030c*/ 	.word	0x00000007
        /*0310*/ 	.word	0x00000000
        /*0314*/ 	.short	0x010a
        /*0316*/ 	.byte	0x3f
	.zero		1


	//   ....[41]....
        /*0318*/ 	.word	0x0000a630
        /*031c*/ 	.word	0x00000008
        /*0320*/ 	.word	0x00000000
        /*0324*/ 	.short	0x010a
        /*0326*/ 	.byte	0x3f
	.zero		1


	//   ....[42]....
        /*0328*/ 	.word	0x0000a680
        /*032c*/ 	.word	0x00000009
        /*0330*/ 	.word	0x00000000
        /*0334*/ 	.short	0x010a
        /*0336*/ 	.byte	0x3f
	.zero		1


	//   ....[43]....
        /*0338*/ 	.word	0x0000a6d0
        /*033c*/ 	.word	0x00000008
        /*0340*/ 	.word	0x00000000
        /*0344*/ 	.short	0x010a
        /*0346*/ 	.byte	0x3f
	.zero		1


	//   ....[44]....
        /*0348*/ 	.word	0x0000a720
        /*034c*/ 	.word	0x00000009
        /*0350*/ 	.word	0x00000000
        /*0354*/ 	.short	0x010a
        /*0356*/ 	.byte	0x3f
	.zero		1


	//   ....[45]....
        /*0358*/ 	.word	0x0000a770
        /*035c*/ 	.word	0x00000008
        /*0360*/ 	.word	0x00000000
        /*0364*/ 	.short	0x010a
        /*0366*/ 	.byte	0x3f
	.zero		1


	//   ....[46]....
        /*0368*/ 	.word	0x0000a7c0
        /*036c*/ 	.word	0x00000009
        /*0370*/ 	.word	0x00000000
        /*0374*/ 	.short	0x010a
        /*0376*/ 	.byte	0x3f
	.zero		1


	//   ....[47]....
        /*0378*/ 	.word	0x0000a810
        /*037c*/ 	.word	0x00000006
        /*0380*/ 	.word	0x00000000
        /*0384*/ 	.short	0x010a
        /*0386*/ 	.byte	0x3f
	.zero		1


	//----- nvinfo : EIATTR_NUM_MBARRIERS
	.align		4
.L_35:
        /*0388*/ 	.byte	0x03, 0x38
        /*038a*/ 	.short	0x0014


	//----- nvinfo : EIATTR_EXIT_INSTR_OFFSETS
	.align		4
        /*038c*/ 	.byte	0x04, 0x1c
        /*038e*/ 	.short	(.L_37 - .L_36)


	//   ....[0]....
.L_36:
        /*0390*/ 	.word	0x00000a40


	//   ....[1]....
        /*0394*/ 	.word	0x00001260


	//   ....[2]....
        /*0398*/ 	.word	0x00008b50


	//   ....[3]....
        /*039c*/ 	.word	0x000090b0


	//   ....[4]....
        /*03a0*/ 	.word	0x0000a3e0


	//----- nvinfo : EIATTR_MAX_THREADS
	.align		4
.L_37:
        /*03a4*/ 	.byte	0x04, 0x05
        /*03a6*/ 	.short	(.L_39 - .L_38)
.L_38:
        /*03a8*/ 	.word	0x00000180
        /*03ac*/ 	.word	0x00000001
        /*03b0*/ 	.word	0x00000001


	//----- nvinfo : EIATTR_CRS_STACK_SIZE
	.align		4
.L_39:
        /*03b4*/ 	.byte	0x04, 0x1e
        /*03b6*/ 	.short	(.L_41 - .L_40)
.L_40:
        /*03b8*/ 	.word	0x00000000


	//----- nvinfo : EIATTR_CBANK_PARAM_SIZE
	.align		4
.L_41:
        /*03bc*/ 	.byte	0x03, 0x19
        /*03be*/ 	.short	0x0470


	//----- nvinfo : EIATTR_PARAM_CBANK
	.align		4
        /*03c0*/ 	.byte	0x04, 0x0a
        /*03c2*/ 	.short	(.L_43 - .L_42)
	.align		4
.L_42:
        /*03c4*/ 	.word	index@(.nv.constant0._ZN7cutlass13device_kernelINS_4gemm6kernel13GemmUniversalIN4cute5tupleIJiiiiEEENS1_10collective13CollectiveMmaINS1_34MainloopSm90TmaGmmaWarpSpecializedILi9ENS5_IJNS4_1CILi4EEENSA_ILi1EEESC_EEENS1_35KernelTmaWarpSpecializedCooperativeEEENS5_IJNSA_ILi256EEENSA_ILi128EEENSA_ILi64EEEEEEaNS5_IJlSC_lEEEaSK_NS4_8TiledMMAINS4_8MMA_AtomIJNS4_4SM904GMMA27MMA_64x128x32_S32S8S8_SS_TNEEEENS4_6LayoutINS5_IJNSA_ILi2EEESC_SC_EEENS5_IJSC_NSA_ILi0EEESU_EEEEENS5_IJNS4_10UnderscoreESX_SX_EEEEENS4_13SM90_TMA_LOADENS4_14ComposedLayoutINS4_7SwizzleILi2ELi4ELi3EEENS4_18smem_ptr_flag_bitsILi8EEENSR_INS5_IJNSA_ILi8EEESI_EEENS5_IJSI_SC_EEEEEEEvNS4_8identityENS4_23SM90_TMA_LOAD_MULTICASTES1A_vS1B_EENS_8epilogue10collective6detail29Sm90TmaWarpSpecializedAdapterINS1F_15DefaultEpilogueIaSK_SK_NS1E_6thread17LinearCombinationIaLi1EiiLNS1J_9ScaleType4KindE0ELNS_15FloatRoundStyleE2EaEENS1_15EpilogueDefaultEEEEEvvEEEEvNT_6ParamsE)
        /*03c8*/ 	.short	0x0210
        /*03ca*/ 	.short	0x0470


	//----- nvinfo : EIATTR_SW_WAR
	.align		4
.L_43:
        /*03cc*/ 	.byte	0x04, 0x36
        /*03ce*/ 	.short	(.L_45 - .L_44)
.L_44:
        /*03d0*/ 	.word	0x00000008
.L_45:


//--------------------- .nv.callgraph             --------------------------
	.section	.nv.callgraph,"",@"SHT_CUDA_CALLGRAPH"
	.align	4
	.sectionentsize	8
	.align		4
        /*0000*/ 	.word	0x00000000
	.align		4
        /*0004*/ 	.word	0xffffffff
	.align		4
        /*0008*/ 	.word	index@(_ZN7cutlass13device_kernelINS_4gemm6kernel13GemmUniversalIN4cute5tupleIJiiiiEEENS1_10collective13CollectiveMmaINS1_34MainloopSm90TmaGmmaWarpSpecializedILi9ENS5_IJNS4_1CILi4EEENSA_ILi1EEESC_EEENS1_35KernelTmaWarpSpecializedCooperativeEEENS5_IJNSA_ILi256EEENSA_ILi128EEENSA_ILi64EEEEEEaNS5_IJlSC_lEEEaSK_NS4_8TiledMMAINS4_8MMA_AtomIJNS4_4SM904GMMA27MMA_64x128x32_S32S8S8_SS_TNEEEENS4_6LayoutINS5_IJNSA_ILi2EEESC_SC_EEENS5_IJSC_NSA_ILi0EEESU_EEEEENS5_IJNS4_10UnderscoreESX_SX_EEEEENS4_13SM90_TMA_LOADENS4_14ComposedLayoutINS4_7SwizzleILi2ELi4ELi3EEENS4_18smem_ptr_flag_bitsILi8EEENSR_INS5_IJNSA_ILi8EEESI_EEENS5_IJSI_SC_EEEEEEEvNS4_8identityENS4_23SM90_TMA_LOAD_MULTICASTES1A_vS1B_EENS_8epilogue10collective6detail29Sm90TmaWarpSpecializedAdapterINS1F_15DefaultEpilogueIaSK_SK_NS1E_6thread17LinearCombinationIaLi1EiiLNS1J_9ScaleType4KindE0ELNS_15FloatRoundStyleE2EaEENS1_15EpilogueDefaultEEEEEvvEEEEvNT_6ParamsE)
	.align		4
        /*000c*/ 	.word	index@(__assertfail)
	.align		4
        /*0010*/ 	.word	0x00000000
	.align		4
        /*0014*/ 	.word	0xfffffffe
	.align		4
        /*0018*/ 	.word	0x00000000
	.align		4
        /*001c*/ 	.word	0xfffffffd
	.align		4
        /*0020*/ 	.word	0x00000000
	.align		4
        /*0024*/ 	.word	0xfffffffc


//--------------------- .nv.constant4             --------------------------
	.section	.nv.constant4,"a",@progbits
	.align	8
	.align		8
.nv.constant4:
        /*0000*/ 	.dword	__assertfail
	.align		8
        /*0008*/ 	.dword	__unnamed_1
	.align		8
        /*0010*/ 	.dword	_ZN40_INTERNAL_b8597800_4_k_cu_74ab2f2d_268864cuda3std3__45__cpo5beginE
	.align		8
        /*0018*/ 	.dword	_ZN40_INTERNAL_b8597800_4_k_cu_74ab2f2d_268864cuda3std3__45__cpo3endE
	.align		8
        /*0020*/ 	.dword	_ZN40_INTERNAL_b8597800_4_k_cu_74ab2f2d_268864cuda3std3__45__cpo6cbeginE
	.align		8
        /*0028*/ 	.dword	_ZN40_INTERNAL_b8597800_4_k_cu_74ab2f2d_268864cuda3std3__45__cpo4cendE
	.align		8
        /*0030*/ 	.dword	_ZN40_INTERNAL_b8597800_4_k_cu_74ab2f2d_268864cuda3std3__442_GLOBAL__N__b8597800_4_k_cu_74ab2f2d_268866ignoreE
	.align		8
        /*0038*/ 	.dword	_ZN40_INTERNAL_b8597800_4_k_cu_74ab2f2d_268864cuda3std3__419piecewise_constructE
	.align		8
        /*0040*/ 	.dword	_ZN40_INTERNAL_b8597800_4_k_cu_74ab2f2d_268864cuda3std3__48in_placeE
	.align		8
        /*0048*/ 	.dword	_ZN40_INTERNAL_b8597800_4_k_cu_74ab2f2d_268864cuda3std6ranges3__45__cpo4swapE
	.align		8
        /*0050*/ 	.dword	_ZN40_INTERNAL_b8597800_4_k_cu_74ab2f2d_268864cuda3std6ranges3__45__cpo9iter_moveE
	.align		8
        /*0058*/ 	.dword	_ZN40_INTERNAL_b8597800_4_k_cu_74ab2f2d_268864cute7productE
	.align		8
        /*0060*/ 	.dword	_ZN40_INTERNAL_b8597800_4_k_cu_74ab2f2d_268864cute1_E
	.align		8
        /*0068*/ 	.dword	$str$22
	.align		8
        /*0070*/ 	.dword	$str$23


//--------------------- .text._ZN7cutlass13device_kernelINS_4gemm6kernel13GemmUniversalIN4cute5tupleIJiiiiEEENS1_10collective13CollectiveMmaINS1_34MainloopSm90TmaGmmaWarpSpecializedILi9ENS5_IJNS4_1CILi4EEENSA_ILi1EEESC_EEENS1_35KernelTmaWarpSpecializedCooperativeEEENS5_IJNSA_ILi256EEENSA_ILi128EEENSA_ILi64EEEEEEaNS5_IJlSC_lEEEaSK_NS4_8TiledMMAINS4_8MMA_AtomIJNS4_4SM904GMMA27MMA_64x128x32_S32S8S8_SS_TNEEEENS4_6LayoutINS5_IJNSA_ILi2EEESC_SC_EEENS5_IJSC_NSA_ILi0EEESU_EEEEENS5_IJNS4_10UnderscoreESX_SX_EEEEENS4_13SM90_TMA_LOADENS4_14ComposedLayoutINS4_7SwizzleILi2ELi4ELi3EEENS4_18smem_ptr_flag_bitsILi8EEENSR_INS5_IJNSA_ILi8EEESI_EEENS5_IJSI_SC_EEEEEEEvNS4_8identityENS4_23SM90_TMA_LOAD_MULTICASTES1A_vS1B_EENS_8epilogue10collective6detail29Sm90TmaWarpSpecializedAdapterINS1F_15DefaultEpilogueIaSK_SK_NS1E_6thread17LinearCombinationIaLi1EiiLNS1J_9ScaleType4KindE0ELNS_15FloatRoundStyleE2EaEENS1_15EpilogueDefaultEEEEEvvEEEEvNT_6ParamsE --------------------------
	.section	.text._ZN7cutlass13device_kernelINS_4gemm6kernel13GemmUniversalIN4cute5tupleIJiiiiEEENS1_10collective13CollectiveMmaINS1_34MainloopSm90TmaGmmaWarpSpecializedILi9ENS5_IJNS4_1CILi4EEENSA_ILi1EEESC_EEENS1_35KernelTmaWarpSpecializedCooperativeEEENS5_IJNSA_ILi256EEENSA_ILi128EEENSA_ILi64EEEEEEaNS5_IJlSC_lEEEaSK_NS4_8TiledMMAINS4_8MMA_AtomIJNS4_4SM904GMMA27MMA_64x128x32_S32S8S8_SS_TNEEEENS4_6LayoutINS5_IJNSA_ILi2EEESC_SC_EEENS5_IJSC_NSA_ILi0EEESU_EEEEENS5_IJNS4_10UnderscoreESX_SX_EEEEENS4_13SM90_TMA_LOADENS4_14ComposedLayoutINS4_7SwizzleILi2ELi4ELi3EEENS4_18smem_ptr_flag_bitsILi8EEENSR_INS5_IJNSA_ILi8EEESI_EEENS5_IJSI_SC_EEEEEEEvNS4_8identityENS4_23SM90_TMA_LOAD_MULTICASTES1A_vS1B_EENS_8epilogue10collective6detail29Sm90TmaWarpSpecializedAdapterINS1F_15DefaultEpilogueIaSK_SK_NS1E_6thread17LinearCombinationIaLi1EiiLNS1J_9ScaleType4KindE0ELNS_15FloatRoundStyleE2EaEENS1_15EpilogueDefaultEEEEEvvEEEEvNT_6ParamsE,"ax",@progbits
	.align	128
.text._ZN7cutlass13device_kernelINS_4gemm6kernel13GemmUniversalIN4cute5tupleIJiiiiEEENS1_10collective13CollectiveMmaINS1_34MainloopSm90TmaGmmaWarpSpecializedILi9ENS5_IJNS4_1CILi4EEENSA_ILi1EEESC_EEENS1_35KernelTmaWarpSpecializedCooperativeEEENS5_IJNSA_ILi256EEENSA_ILi128EEENSA_ILi64EEEEEEaNS5_IJlSC_lEEEaSK_NS4_8TiledMMAINS4_8MMA_AtomIJNS4_4SM904GMMA27MMA_64x128x32_S32S8S8_SS_TNEEEENS4_6LayoutINS5_IJNSA_ILi2EEESC_SC_EEENS5_IJSC_NSA_ILi0EEESU_EEEEENS5_IJNS4_10UnderscoreESX_SX_EEEEENS4_13SM90_TMA_LOADENS4_14ComposedLayoutINS4_7SwizzleILi2ELi4ELi3EEENS4_18smem_ptr_flag_bitsILi8EEENSR_INS5_IJNSA_ILi8EEESI_EEENS5_IJSI_SC_EEEEEEEvNS4_8identityENS4_23SM90_TMA_LOAD_MULTICASTES1A_vS1B_EENS_8epilogue10collective6detail29Sm90TmaWarpSpecializedAdapterINS1F_15DefaultEpilogueIaSK_SK_NS1E_6thread17LinearCombinationIaLi1EiiLNS1J_9ScaleType4KindE0ELNS_15FloatRoundStyleE2EaEENS1_15EpilogueDefaultEEEEEvvEEEEvNT_6ParamsE:
        .type           _ZN7cutlass13device_kernelINS_4gemm6kernel13GemmUniversalIN4cute5tupleIJiiiiEEENS1_10collective13CollectiveMmaINS1_34MainloopSm90TmaGmmaWarpSpecializedILi9ENS5_IJNS4_1CILi4EEENSA_ILi1EEESC_EEENS1_35KernelTmaWarpSpecializedCooperativeEEENS5_IJNSA_ILi256EEENSA_ILi128EEENSA_ILi64EEEEEEaNS5_IJlSC_lEEEaSK_NS4_8TiledMMAINS4_8MMA_AtomIJNS4_4SM904GMMA27MMA_64x128x32_S32S8S8_SS_TNEEEENS4_6LayoutINS5_IJNSA_ILi2EEESC_SC_EEENS5_IJSC_NSA_ILi0EEESU_EEEEENS5_IJNS4_10UnderscoreESX_SX_EEEEENS4_13SM90_TMA_LOADENS4_14ComposedLayoutINS4_7SwizzleILi2ELi4ELi3EEENS4_18smem_ptr_flag_bitsILi8EEENSR_INS5_IJNSA_ILi8EEESI_EEENS5_IJSI_SC_EEEEEEEvNS4_8identityENS4_23SM90_TMA_LOAD_MULTICASTES1A_vS1B_EENS_8epilogue10collective6detail29Sm90TmaWarpSpecializedAdapterINS1F_15DefaultEpilogueIaSK_SK_NS1E_6thread17LinearCombinationIaLi1EiiLNS1J_9ScaleType4KindE0ELNS_15FloatRoundStyleE2EaEENS1_15EpilogueDefaultEEEEEvvEEEEvNT_6ParamsE,@function
        .size           _ZN7cutlass13device_kernelINS_4gemm6kernel13GemmUniversalIN4cute5tupleIJiiiiEEENS1_10collective13CollectiveMmaINS1_34MainloopSm90TmaGmmaWarpSpecializedILi9ENS5_IJNS4_1CILi4EEENSA_ILi1EEESC_EEENS1_35KernelTmaWarpSpecializedCooperativeEEENS5_IJNSA_ILi256EEENSA_ILi128EEENSA_ILi64EEEEEEaNS5_IJlSC_lEEEaSK_NS4_8TiledMMAINS4_8MMA_AtomIJNS4_4SM904GMMA27MMA_64x128x32_S32S8S8_SS_TNEEEENS4_6LayoutINS5_IJNSA_ILi2EEESC_SC_EEENS5_IJSC_NSA_ILi0EEESU_EEEEENS5_IJNS4_10UnderscoreESX_SX_EEEEENS4_13SM90_TMA_LOADENS4_14ComposedLayoutINS4_7SwizzleILi2ELi4ELi3EEENS4_18smem_ptr_flag_bitsILi8EEENSR_INS5_IJNSA_ILi8EEESI_EEENS5_IJSI_SC_EEEEEEEvNS4_8identityENS4_23SM90_TMA_LOAD_MULTICASTES1A_vS1B_EENS_8epilogue10collective6detail29Sm90TmaWarpSpecializedAdapterINS1F_15DefaultEpilogueIaSK_SK_NS1E_6thread17LinearCombinationIaLi1EiiLNS1J_9ScaleType4KindE0ELNS_15FloatRoundStyleE2EaEENS1_15EpilogueDefaultEEEEEvvEEEEvNT_6ParamsE,(.L_x_342 - _ZN7cutlass13device_kernelINS_4gemm6kernel13GemmUniversalIN4cute5tupleIJiiiiEEENS1_10collective13CollectiveMmaINS1_34MainloopSm90TmaGmmaWarpSpecializedILi9ENS5_IJNS4_1CILi4EEENSA_ILi1EEESC_EEENS1_35KernelTmaWarpSpecializedCooperativeEEENS5_IJNSA_ILi256EEENSA_ILi128EEENSA_ILi64EEEEEEaNS5_IJlSC_lEEEaSK_NS4_8TiledMMAINS4_8MMA_AtomIJNS4_4SM904GMMA27MMA_64x128x32_S32S8S8_SS_TNEEEENS4_6LayoutINS5_IJNSA_ILi2EEESC_SC_EEENS5_IJSC_NSA_ILi0EEESU_EEEEENS5_IJNS4_10UnderscoreESX_SX_EEEEENS4_13SM90_TMA_LOADENS4_14ComposedLayoutINS4_7SwizzleILi2ELi4ELi3EEENS4_18smem_ptr_flag_bitsILi8EEENSR_INS5_IJNSA_ILi8EEESI_EEENS5_IJSI_SC_EEEEEEEvNS4_8identityENS4_23SM90_TMA_LOAD_MULTICASTES1A_vS1B_EENS_8epilogue10collective6detail29Sm90TmaWarpSpecializedAdapterINS1F_15DefaultEpilogueIaSK_SK_NS1E_6thread17LinearCombinationIaLi1EiiLNS1J_9ScaleType4KindE0ELNS_15FloatRoundStyleE2EaEENS1_15EpilogueDefaultEEEEEvvEEEEvNT_6ParamsE)
        .other          _ZN7cutlass13device_kernelINS_4gemm6kernel13GemmUniversalIN4cute5tupleIJiiiiEEENS1_10collective13CollectiveMmaINS1_34MainloopSm90TmaGmmaWarpSpecializedILi9ENS5_IJNS4_1CILi4EEENSA_ILi1EEESC_EEENS1_35KernelTmaWarpSpecializedCooperativeEEENS5_IJNSA_ILi256EEENSA_ILi128EEENSA_ILi64EEEEEEaNS5_IJlSC_lEEEaSK_NS4_8TiledMMAINS4_8MMA_AtomIJNS4_4SM904GMMA27MMA_64x128x32_S32S8S8_SS_TNEEEENS4_6LayoutINS5_IJNSA_ILi2EEESC_SC_EEENS5_IJSC_NSA_ILi0EEESU_EEEEENS5_IJNS4_10UnderscoreESX_SX_EEEEENS4_13SM90_TMA_LOADENS4_14ComposedLayoutINS4_7SwizzleILi2ELi4ELi3EEENS4_18smem_ptr_flag_bitsILi8EEENSR_INS5_IJNSA_ILi8EEESI_EEENS5_IJSI_SC_EEEEEEEvNS4_8identityENS4_23SM90_TMA_LOAD_MULTICASTES1A_vS1B_EENS_8epilogue10collective6detail29Sm90TmaWarpSpecializedAdapterINS1F_15DefaultEpilogueIaSK_SK_NS1E_6thread17LinearCombinationIaLi1EiiLNS1J_9ScaleType4KindE0ELNS_15FloatRoundStyleE2EaEENS1_15EpilogueDefaultEEEEEvvEEEEvNT_6ParamsE,@"STO_CUDA_ENTRY STV_DEFAULT"
_ZN7cutlass13device_kernelINS_4gemm6kernel13GemmUniversalIN4cute5tupleIJiiiiEEENS1_10collective13CollectiveMmaINS1_34MainloopSm90TmaGmmaWarpSpecializedILi9ENS5_IJNS4_1CILi4EEENSA_ILi1EEESC_EEENS1_35KernelTmaWarpSpecializedCooperativeEEENS5_IJNSA_ILi256EEENSA_ILi128EEENSA_ILi64EEEEEEaNS5_IJlSC_lEEEaSK_NS4_8TiledMMAINS4_8MMA_AtomIJNS4_4SM904GMMA27MMA_64x128x32_S32S8S8_SS_TNEEEENS4_6LayoutINS5_IJNSA_ILi2EEESC_SC_EEENS5_IJSC_NSA_ILi0EEESU_EEEEENS5_IJNS4_10UnderscoreESX_SX_EEEEENS4_13SM90_TMA_LOADENS4_14ComposedLayoutINS4_7SwizzleILi2ELi4ELi3EEENS4_18smem_ptr_flag_bitsILi8EEENSR_INS5_IJNSA_ILi8EEESI_EEENS5_IJSI_SC_EEEEEEEvNS4_8identityENS4_23SM90_TMA_LOAD_MULTICASTES1A_vS1B_EENS_8epilogue10collective6detail29Sm90TmaWarpSpecializedAdapterINS1F_15DefaultEpilogueIaSK_SK_NS1E_6thread17LinearCombinationIaLi1EiiLNS1J_9ScaleType4KindE0ELNS_15FloatRoundStyleE2EaEENS1_15EpilogueDefaultEEEEEvvEEEEvNT_6ParamsE:
[----:B------:R-:W0:Y:S01]  /*0000*/  LDC R1, c[0x0][0x28] ;  /* 0x00000a00ff017b82 */ /* 0x000e220000000800 */
[----:B------:R-:W1:Y:S01]  /*0010*/  S2R R18, SR_TID.X ;  /* 0x0000000000127919 */ /* 0x000e620000002100 */
[----:B------:R-:W-:Y:S01]  /*0020*/  ELECT P0, URZ, PT ;  /* 0x00000000003f782f */ /* 0x000fe20003800000 */
[----:B------:R-:W-:Y:S01]  /*0030*/  BSSY B0, `(.L_x_0) ;  /* 0x000000f000007945 */ /* 0x000fe20003800000 */
[--C-:B-1----:R-:W-:Y:S02]  /*0040*/  SHF.R.U32.HI R0, RZ, 0x5, R18.reuse ;  /* 0x00000005ff007819 */ /* 0x102fe40000011612 */
[----:B------:R-:W-:-:S03]  /*0050*/  SHF.R.U32.HI R3, RZ, 0x7, R18 ;  /* 0x00000007ff037819 */ /* 0x000fc60000011612 */
[----:B------:R-:W1:Y:S04]  /*0060*/  SHFL.IDX PT, R2, R0, RZ, 0x1f ;  /* 0x00001fff00027589 */ /* 0x000e6800000e0000 */
[----:B------:R2:W3:Y:S01]  /*0070*/  SHFL.IDX PT, R5, R3, RZ, 0x1f ;  /* 0x00001fff03057589 */ /* 0x0004e200000e0000 */
[----:B-1----:R-:W-:-:S13]  /*0080*/  ISETP.NE.OR P0, PT, R2, RZ, !P0 ;  /* 0x000000ff0200720c */ /* 0x002fda0004705670 */
[----:B0-23--:R-:W-:Y:S05]  /*0090*/  @P0 BRA `(.L_x_1) ;  /* 0x0000000000200947 */ /* 0x00dfea0003800000 */
[----:B------:R-:W-:Y:S02]  /*00a0*/  ULDC.64 UR4, c[0x0][0x198] ;  /* 0x0000660000047ab9 */ /* 0x000fe40000000a00 */
[----:B------:R-:W-:Y:S02]  /*00b0*/  UIADD3 UR6, UP0, UR4, 0xf0, URZ ;  /* 0x000000f004067890 */ /* 0x000fe4000ff1e03f */
[----:B------:R-:W-:Y:S02]  /*00c0*/  UIADD3 UR4, UP1, UR4, 0x1f0, URZ ;  /* 0x000001f004047890 */ /* 0x000fe4000ff3e03f */
[----:B------:R-:W-:Y:S02]  /*00d0*/  UIADD3.X UR7, URZ, UR5, URZ, UP0, !UPT ;  /* 0x000000053f077290 */ /* 0x000fe400087fe43f */
[----:B------:R-:W-:-:S07]  /*00e0*/  UIADD3.X UR5, URZ, UR5, URZ, UP1, !UPT ;  /* 0x000000053f057290 */ /* 0x000fce0008ffe43f */
[----:B------:R0:W-:Y:S02]  /*00f0*/  UTMACCTL.PF [UR6] ;  /* 0x00000000060079b9 */ /* 0x0001e40008040000 */
[----:B------:R0:W-:Y:S02]  /*0100*/  UTMACCTL.PF [UR4] ;  /* 0x00000000040079b9 */ /* 0x0001e40008040000 */
[----:B0-----:R-:W-:Y:S01]  /*0110*/  NOP ;  /* 0x0000000000007918 */ /* 0x001fe20000000000 */
.L_x_1:
[----:B------:R-:W-:Y:S05]  /*0120*/  BSYNC B0 ;  /* 0x0000000000007941 */ /* 0x000fea0003800000 */
.L_x_0:
[----:B------:R-:W0:Y:S02]  /*0130*/  SHFL.IDX PT, R3, R0, RZ, 0x1f ;  /* 0x00001fff00037589 */ /* 0x000e2400000e0000 */
[----:B0-----:R-:W-:-:S13]  /*0140*/  ISETP.NE.AND P0, PT, R3, RZ, PT ;  /* 0x000000ff0300720c */ /* 0x001fda0003f05270 */
[----:B------:R-:W-:Y:S05]  /*0150*/  @P0 BRA `(.L_x_2) ;  /* 0x00000000008c0947 */ /* 0x000fea0003800000 */
[----:B------:R-:W-:Y:S01]  /*0160*/  ELECT P0, URZ, PT ;  /* 0x00000000003f782f */ /* 0x000fe20003800000 */
[----:B------:R-:W-:-:S12]  /*0170*/  BSSY B0, `(.L_x_2) ;  /* 0x0000021000007945 */ /* 0x000fd80003800000 */
[----:B------:R-:W-:Y:S05]  /*0180*/  @!P0 BRA `(.L_x_3) ;  /* 0x00000000007c8947 */ /* 0x000fea0003800000 */
[----:B------:R-:W0:Y:S01]  /*0190*/  S2UR UR8, SR_CgaCtaId ;  /* 0x00000000000879c3 */ /* 0x000e220000008800 */
[----:B------:R-:W-:Y:S01]  /*01a0*/  UMOV UR4, 0x400 ;  /* 0x0000040000047882 */ /* 0x000fe20000000000 */
[----:B------:R-:W-:Y:S01]  /*01b0*/  UMOV UR5, 0x1 ;  /* 0x0000000100057882 */ /* 0x000fe20000000000 */
[----:B------:R-:W-:Y:S02]  /*01c0*/  UMOV UR6, 0x8 ;  /* 0x0000000800067882 */ /* 0x000fe40000000000 */
[----:B------:R-:W-:-:S04]  /*01d0*/  UIADD3 UR6, -UR6, 0x100000, URZ ;  /* 0x0010000006067890 */ /* 0x000fc8000fffe13f */
[----:B------:R-:W-:Y:S02]  /*01e0*/  USHF.L.U32 UR7, UR6, 0xb, URZ ;  /* 0x0000000b06077899 */ /* 0x000fe4000800063f */
[----:B------:R-:W-:Y:S02]  /*01f0*/  USHF.L.U32 UR6, UR6, 0x1, URZ ;  /* 0x0000000106067899 */ /* 0x000fe4000800063f */
[----:B0-----:R-:W-:Y:S02]  /*0200*/  ULEA UR8, UR8, UR4, 0x18 ;  /* 0x0000000408087291 */ /* 0x001fe4000f8ec03f */
[----:B------:R-:W-:-:S04]  /*0210*/  UIADD3 UR4, -UR5, 0x100000, URZ ;  /* 0x0010000005047890 */ /* 0x000fc8000fffe13f */
[----:B------:R-:W-:Y:S02]  /*0220*/  USHF.L.U32 UR5, UR4, 0xb, URZ ;  /* 0x0000000b04057899 */ /* 0x000fe4000800063f */
[----:B------:R-:W-:Y:S01]  /*0230*/  USHF.L.U32 UR4, UR4, 0x1, URZ ;  /* 0x0000000104047899 */ /* 0x000fe2000800063f */
[----:B------:R-:W0:Y:S11]  /*0240*/  FENCE.VIEW.ASYNC.S ;  /* 0x00000000000073c6 */ /* 0x000e360000000000 */
[----:B0-----:R0:W1:Y:S01]  /*0250*/  SYNCS.EXCH.64 URZ, [UR8], UR4 ;  /* 0x00000004083f75b2 */ /* 0x0010620008000100 */
[----:B------:R0:W2:Y:S01]  /*0260*/  SYNCS.EXCH.64 URZ, [UR8+0x48], UR6 ;  /* 0x00004806083f75b2 */ /* 0x0000a20008000100 */
[----:B------:R0:W3:Y:S01]  /*0270*/  SYNCS.EXCH.64 URZ, [UR8+0x8], UR4 ;  /* 0x00000804083f75b2 */ /* 0x0000e20008000100 */
[----:B------:R0:W4:Y:S01]  /*0280*/  SYNCS.EXCH.64 URZ, [UR8+0x50], UR6 ;  /* 0x00005006083f75b2 */ /* 0x0001220008000100 */
[----:B------:R0:W0:Y:S01]  /*0290*/  SYNCS.EXCH.64 URZ, [UR8+0x10], UR4 ;  /* 0x00001004083f75b2 */ /* 0x0000220008000100 */
        /* <DEDUP_REMOVED lines=13> */
[----:B------:R-:W-:Y:S01]  /*0370*/  NOP ;  /* 0x0000000000007918 */ /* 0x000fe20000000000 */
.L_x_3:
[----:B0-----:R-:W-:Y:S05]  /*0380*/  BSYNC B0 ;  /* 0x0000000000007941 */ /* 0x001fea0003800000 */
.L_x_2:
[----:B------:R-:W-:Y:S01]  /*0390*/  SHF.R.S32.HI R7, RZ, 0x1f, R18 ;  /* 0x0000001fff077819 */ /* 0x000fe20000011412 */
[----:B------:R-:W0:Y:S01]  /*03a0*/  SHFL.IDX PT, R0, R0, RZ, 0x1f ;  /* 0x00001fff00007589 */ /* 0x000e2200000e0000 */
[----:B------:R-:W5:Y:S01]  /*03b0*/  S2UR UR8, SR_CTAID.X ;  /* 0x00000000000879c3 */ /* 0x000f620000002500 */
[----:B------:R-:W-:Y:S02]  /*03c0*/  ELECT P0, URZ, PT ;  /* 0x00000000003f782f */ /* 0x000fe40003800000 */
[----:B------:R-:W-:Y:S01]  /*03d0*/  LEA.HI R7, R7, R18, RZ, 0x7 ;  /* 0x0000001207077211 */ /* 0x000fe200078f38ff */
[----:B------:R-:W1:Y:S01]  /*03e0*/  S2R R4, SR_CTAID.Y ;  /* 0x0000000000047919 */ /* 0x000e620000002600 */
[----:B------:R-:W-:Y:S01]  /*03f0*/  SHF.R.S32.HI R8, RZ, 0x1f, R3 ;  /* 0x0000001fff087819 */ /* 0x000fe20000011403 */
[----:B------:R-:W-:Y:S01]  /*0400*/  ULDC UR4, c[0x0][0x150] ;  /* 0x0000540000047ab9 */ /* 0x000fe20000000800 */
[----:B------:R-:W-:Y:S01]  /*0410*/  LOP3.LUT R7, R7, 0xffffff80, RZ, 0xc0, !PT ;  /* 0xffffff8007077812 */ /* 0x000fe200078ec0ff */
[----:B------:R-:W-:Y:S01]  /*0420*/  NOP ;  /* 0x0000000000007918 */ /* 0x000fe20000000000 */
[----:B------:R-:W-:Y:S01]  /*0430*/  LEA.HI R8, R8, R3, RZ, 0x2 ;  /* 0x0000000308087211 */ /* 0x000fe200078f10ff */
[----:B------:R-:W2:Y:S01]  /*0440*/  LDC R10, c[0x0][0x144] ;  /* 0x00005100ff0a7b82 */ /* 0x000ea20000000800 */
[----:B------:R-:W-:Y:S01]  /*0450*/  NOP ;  /* 0x0000000000007918 */ /* 0x000fe20000000000 */
[----:B------:R-:W-:Y:S01]  /*0460*/  IMAD.IADD R6, R18, 0x1, -R7 ;  /* 0x0000000112067824 */ /* 0x000fe200078e0a07 */
[----:B------:R-:W-:Y:S01]  /*0470*/  LOP3.LUT R8, R8, 0x3ffffffc, RZ, 0xc0, !PT ;  /* 0x3ffffffc08087812 */ /* 0x000fe200078ec0ff */
[----:B------:R-:W-:Y:S01]  /*0480*/  IMAD.MOV.U32 R23, RZ, RZ, 0x1 ;  /* 0x00000001ff177424 */ /* 0x000fe200078e00ff */
[----:B------:R-:W-:-:S02]  /*0490*/  ISETP.NE.AND P3, PT, R5, RZ, PT ;  /* 0x000000ff0500720c */ /* 0x000fc40003f65270 */
[----:B------:R-:W-:Y:S01]  /*04a0*/  SHF.R.S32.HI R7, RZ, 0x1f, R6 ;  /* 0x0000001fff077819 */ /* 0x000fe20000011406 */
[----:B------:R-:W-:Y:S01]  /*04b0*/  IMAD.IADD R8, R3, 0x1, -R8 ;  /* 0x0000000103087824 */ /* 0x000fe200078e0a08 */
[----:B------:R-:W3:Y:S02]  /*04c0*/  LDC R12, c[0x0][0x140] ;  /* 0x00005000ff0c7b82 */ /* 0x000ee40000000800 */
[----:B------:R-:W-:Y:S02]  /*04d0*/  LEA.HI R7, R7, R6, RZ, 0x3 ;  /* 0x0000000607077211 */ /* 0x000fe400078f18ff */
[----:B0-----:R-:W-:Y:S02]  /*04e0*/  ISETP.NE.OR P0, PT, R0, RZ, !P0 ;  /* 0x000000ff0000720c */ /* 0x001fe40004705670 */
[--C-:B------:R-:W-:Y:S02]  /*04f0*/  SHF.R.S32.HI R0, RZ, 0x3, R7.reuse ;  /* 0x00000003ff007819 */ /* 0x100fe40000011407 */
[----:B------:R-:W-:-:S02]  /*0500*/  SHF.R.S32.HI R7, RZ, 0x1f, R7 ;  /* 0x0000001fff077819 */ /* 0x000fc40000011407 */
[----:B-----5:R-:W-:Y:S02]  /*0510*/  I2FP.F32.U32 R9, UR8 ;  /* 0x0000000800097c45 */ /* 0x020fe40008201000 */
[----:B------:R-:W-:-:S03]  /*0520*/  LEA.HI R7, R7, R0, RZ, 0x2 ;  /* 0x0000000007077211 */ /* 0x000fc600078f10ff */
[----:B------:R-:W-:Y:S01]  /*0530*/  FMUL R9, R9, UR4 ;  /* 0x0000000409097c20 */ /* 0x000fe20008400000 */
[----:B------:R-:W-:Y:S01]  /*0540*/  LOP3.LUT R7, R7, 0xfffffffc, RZ, 0xc0, !PT ;  /* 0xfffffffc07077812 */ /* 0x000fe200078ec0ff */
[----:B------:R-:W-:Y:S01]  /*0550*/  VOTEU.ALL UP0, P0 ;  /* 0x00000000003f7886 */ /* 0x000fe20000000000 */
[----:B-1----:R-:W-:Y:S01]  /*0560*/  I2FP.F32.U32 R11, R4 ;  /* 0x00000004000b7245 */ /* 0x002fe20000201000 */
[----:B------:R-:W-:Y:S01]  /*0570*/  ULDC UR4, c[0x0][0x154] ;  /* 0x0000550000047ab9 */ /* 0x000fe20000000800 */
[----:B------:R-:W-:Y:S01]  /*0580*/  VOTEU.ALL UP1, P0 ;  /* 0x00000000003f7886 */ /* 0x000fe20000020000 */
[----:B------:R-:W-:Y:S01]  /*0590*/  IMAD.IADD R7, R0, 0x1, -R7 ;  /* 0x0000000100077824 */ /* 0x000fe200078e0a07 */
[----:B------:R-:W0:Y:S01]  /*05a0*/  F2I.U32.TRUNC.NTZ R9, R9 ;  /* 0x0000000900097305 */ /* 0x000e22000020f000 */
[----:B------:R-:W1:Y:S01]  /*05b0*/  @!UP0 S2UR UR7, SR_CgaCtaId ;  /* 0x00000000000789c3 */ /* 0x000e620000008800 */
[----:B------:R-:W-:Y:S01]  /*05c0*/  @!UP0 UMOV UR6, 0x400 ;  /* 0x0000040000068882 */ /* 0x000fe20000000000 */
[----:B------:R-:W-:Y:S01]  /*05d0*/  IMAD R8, R8, 0x4, R7 ;  /* 0x0000000408087824 */ /* 0x000fe200078e0207 */
[----:B---3--:R-:W-:-:S04]  /*05e0*/  ISETP.EQ.U32.AND P2, PT, R12, 0x1, PT ;  /* 0x000000010c00780c */ /* 0x008fc80003f42070 */
[----:B------:R-:W-:-:S04]  /*05f0*/  SHF.R.S32.HI R3, RZ, 0x1f, R8 ;  /* 0x0000001fff037819 */ /* 0x000fc80000011408 */
[----:B------:R-:W-:Y:S01]  /*0600*/  LEA.HI R0, R3, R8, RZ, 0x2 ;  /* 0x0000000803007211 */ /* 0x000fe200078f10ff */
[----:B0-----:R-:W-:-:S03]  /*0610*/  IMAD.MOV R7, RZ, RZ, -R9 ;  /* 0x000000ffff077224 */ /* 0x001fc600078e0a09 */
[----:B------:R-:W-:Y:S01]  /*0620*/  LOP3.LUT R9, R0, 0xfffffffc, RZ, 0xc0, !PT ;  /* 0xfffffffc00097812 */ /* 0x000fe200078ec0ff */
[----:B--2---:R-:W-:Y:S02]  /*0630*/  IMAD R3, R10, R7, UR8 ;  /* 0x000000080a037e24 */ /* 0x004fe4000f8e0207 */
[----:B------:R-:W-:Y:S02]  /*0640*/  FMUL R10, R11, UR4 ;  /* 0x000000040b0a7c20 */ /* 0x000fe40008400000 */
[C---:B------:R-:W-:Y:S01]  /*0650*/  IMAD.IADD R0, R8.reuse, 0x1, -R9 ;  /* 0x0000000108007824 */ /* 0x040fe200078e0a09 */
[----:B------:R-:W0:Y:S01]  /*0660*/  LDC R7, c[0x0][0x148] ;  /* 0x00005200ff077b82 */ /* 0x000e220000000800 */
[----:B------:R-:W-:Y:S01]  /*0670*/  SHF.R.S32.HI R9, RZ, 0x1f, R2 ;  /* 0x0000001fff097819 */ /* 0x000fe20000011402 */
[----:B------:R-:W-:Y:S01]  /*0680*/  IMAD.SHL.U32 R11, R8, 0x4, RZ ;  /* 0x00000004080b7824 */ /* 0x000fe200078e00ff */
[----:B------:R-:W-:Y:S01]  /*0690*/  UMOV UR4, 0x20 ;  /* 0x0000002000047882 */ /* 0x000fe20000000000 */
[----:B------:R-:W-:Y:S01]  /*06a0*/  ISETP.NE.AND P4, PT, R0, R3, PT ;  /* 0x000000030000720c */ /* 0x000fe20003f85270 */
[----:B------:R-:W2:Y:S01]  /*06b0*/  F2I.U32.TRUNC.NTZ R10, R10 ;  /* 0x0000000a000a7305 */ /* 0x000ea2000020f000 */
[----:B------:R-:W-:Y:S01]  /*06c0*/  LEA.HI R9, R9, R2, RZ, 0x2 ;  /* 0x0000000209097211 */ /* 0x000fe200078f10ff */
[----:B------:R-:W-:-:S04]  /*06d0*/  @!UP0 UIADD3 UR4, -UR4, 0x100000, URZ ;  /* 0x0010000004048890 */ /* 0x000fc8000fffe13f */
[----:B------:R-:W-:Y:S02]  /*06e0*/  @!UP0 USHF.L.U32 UR5, UR4, 0xb, URZ ;  /* 0x0000000b04058899 */ /* 0x000fe4000800063f */
[----:B------:R-:W-:Y:S01]  /*06f0*/  @!UP0 USHF.L.U32 UR4, UR4, 0x1, URZ ;  /* 0x0000000104048899 */ /* 0x000fe2000800063f */
[----:B------:R-:W-:Y:S01]  /*0700*/  LOP3.LUT R152, R8, 0xc, R11, 0x78, !PT ;  /* 0x0000000c08987812 */ /* 0x000fe200078e780b */
[----:B-1----:R-:W-:Y:S01]  /*0710*/  @!UP0 ULEA UR6, UR7, UR6, 0x18 ;  /* 0x0000000607068291 */ /* 0x002fe2000f8ec03f */
[----:B------:R-:W-:Y:S01]  /*0720*/  LOP3.LUT R9, R9, 0xfffffffc, RZ, 0xc0, !PT ;  /* 0xfffffffc09097812 */ /* 0x000fe200078ec0ff */
[----:B------:R-:W-:Y:S01]  /*0730*/  VOTEU.ALL UP0, P0 ;  /* 0x00000000003f7886 */ /* 0x000fe20000000000 */
[----:B------:R-:W-:Y:S01]  /*0740*/  LOP3.LUT P0, RZ, R6, 0x7, RZ, 0xc0, !PT ;  /* 0x0000000706ff7812 */ /* 0x000fe2000780c0ff */
[----:B------:R-:W-:Y:S02]  /*0750*/  VIADD R6, R5, 0xffffffff ;  /* 0xffffffff05067836 */ /* 0x000fe40000000000 */
[----:B------:R-:W-:Y:S01]  /*0760*/  IMAD.IADD R0, R2, 0x1, -R9 ;  /* 0x0000000102007824 */ /* 0x000fe200078e0a09 */
[----:B------:R-:W-:-:S02]  /*0770*/  ISETP.LT.U32.AND P0, PT, R152, 0x4, !P0 ;  /* 0x000000049800780c */ /* 0x000fc40004701070 */
[----:B------:R-:W-:Y:S01]  /*0780*/  @P4 SHF.R.S32.HI R9, RZ, 0x1f, R152 ;  /* 0x0000001fff094819 */ /* 0x000fe20000011498 */
[----:B--2---:R-:W-:Y:S01]  /*0790*/  IMAD.MOV R24, RZ, RZ, -R10 ;  /* 0x000000ffff187224 */ /* 0x004fe200078e0a0a */
[C---:B------:R-:W-:Y:S01]  /*07a0*/  ISETP.NE.AND P1, PT, R0.reuse, 0x3, PT ;  /* 0x000000030000780c */ /* 0x040fe20003f25270 */
[----:B------:R-:W1:Y:S02]  /*07b0*/  FENCE.VIEW.ASYNC.S ;  /* 0x00000000000073c6 */ /* 0x000e640000000000 */
[----:B-1----:R1:W2:Y:S01]  /*07c0*/  @!UP0 SYNCS.EXCH.64 URZ, [UR6+0xa0], UR4 ;  /* 0x0000a004063f85b2 */ /* 0x0022a20008000100 */
[----:B------:R-:W-:Y:S01]  /*07d0*/  @P4 LEA.HI R9, R9, R152, RZ, 0x2 ;  /* 0x0000009809094211 */ /* 0x000fe200078f10ff */
[----:B0-----:R-:W-:Y:S01]  /*07e0*/  IMAD R2, R7, R24, R4 ;  /* 0x0000001807027224 */ /* 0x001fe200078e0204 */
[----:B------:R-:W-:Y:S02]  /*07f0*/  ISETP.EQ.OR P1, PT, R0, RZ, !P1 ;  /* 0x000000ff0000720c */ /* 0x000fe40004f22670 */
[----:B------:R-:W-:-:S02]  /*0800*/  @P4 SHF.R.S32.HI R9, RZ, 0x2, R9 ;  /* 0x00000002ff094819 */ /* 0x000fc40000011409 */
[----:B------:R-:W-:Y:S02]  /*0810*/  ISETP.EQ.AND P1, PT, R5, RZ, P1 ;  /* 0x000000ff0500720c */ /* 0x000fe40000f22270 */
[----:B------:R-:W-:Y:S02]  /*0820*/  @P4 ISETP.NE.AND P5, PT, R9, R2, PT ;  /* 0x000000020900420c */ /* 0x000fe40003fa5270 */
[----:B------:R-:W-:Y:S02]  /*0830*/  ISETP.GE.U32.AND P6, PT, R6, 0x2, PT ;  /* 0x000000020600780c */ /* 0x000fe40003fc6070 */
[----:B------:R-:W-:Y:S02]  /*0840*/  SEL R2, RZ, 0x1, !P0 ;  /* 0x00000001ff027807 */ /* 0x000fe40004000000 */
[----:B------:R-:W-:Y:S01]  /*0850*/  @P4 SEL R23, RZ, 0x1, P5 ;  /* 0x00000001ff174807 */ /* 0x000fe20002800000 */
[----:B------:R1:W0:Y:S01]  /*0860*/  @!UP1 SYNCS.EXCH.64 URZ, [UR6+0xa8], UR4 ;  /* 0x0000a804063f95b2 */ /* 0x0002220008000100 */
[----:B------:R-:W-:Y:S01]  /*0870*/  SEL R19, RZ, 0x1, !P1 ;  /* 0x00000001ff137807 */ /* 0x000fe20004800000 */
[----:B------:R-:W-:Y:S01]  /*0880*/  NOP ;  /* 0x0000000000007918 */ /* 0x000fe20000000000 */
[----:B------:R-:W-:-:S02]  /*0890*/  LOP3.LUT R23, R23, R2, RZ, 0xc0, !PT ;  /* 0x0000000217177212 */ /* 0x000fc400078ec0ff */
[----:B------:R-:W-:Y:S01]  /*08a0*/  SEL R19, R19, 0x2, P6 ;  /* 0x0000000213137807 */ /* 0x000fe20003000000 */
[----:B-12---:R-:W-:Y:S06]  /*08b0*/  @!P2 BRA `(.L_x_4) ;  /* 0x000000000008a947 */ /* 0x006fec0003800000 */
[----:B0---4-:R-:W-:Y:S01]  /*08c0*/  UCGABAR_ARV ;  /* 0x00000000000079c7 */ /* 0x011fe20008000000 */
[----:B------:R-:W-:Y:S05]  /*08d0*/  BRA `(.L_x_5) ;  /* 0x0000000000047947 */ /* 0x000fea0003800000 */
.L_x_4:
[----:B0---4-:R-:W-:Y:S01]  /*08e0*/  NOP ;  /* 0x0000000000007918 */ /* 0x011fe20000000000 */
.L_x_5:
[----:B------:R-:W0:Y:S01]  /*08f0*/  LDC R2, c[0x0][0x65c] ;  /* 0x00019700ff027b82 */ /* 0x000e220000000800 */
[----:B------:R-:W-:Y:S02]  /*0900*/  IMAD.U32 R8, RZ, RZ, UR8 ;  /* 0x00000008ff087e24 */ /* 0x000fe4000f8e00ff */
[----:B------:R-:W-:Y:S01]  /*0910*/  IMAD.MOV.U32 R9, RZ, RZ, RZ ;  /* 0x000000ffff097224 */ /* 0x000fe200078e00ff */
[----:B0-----:R-:W-:-:S04]  /*0920*/  ISETP.NE.AND P1, PT, R2, 0x1, PT ;  /* 0x000000010200780c */ /* 0x001fc80003f25270 */
[----:B------:R-:W-:-:S09]  /*0930*/  P2R R5, PR, RZ, 0x2 ;  /* 0x00000002ff057803 */ /* 0x000fd20000000000 */
[----:B------:R-:W0:Y:S01]  /*0940*/  @P1 LDC R17, c[0x0][0x10] ;  /* 0x00000400ff111b82 */ /* 0x000e220000000800 */
[----:B------:R-:W-:Y:S02]  /*0950*/  @P1 IMAD.MOV.U32 R5, RZ, RZ, RZ ;  /* 0x000000ffff051224 */ /* 0x000fe400078e00ff */
[----:B------:R-:W-:-:S05]  /*0960*/  @P1 IMAD.MOV.U32 R13, RZ, RZ, RZ ;  /* 0x000000ffff0d1224 */ /* 0x000fca00078e00ff */
[----:B------:R-:W1:Y:S01]  /*0970*/  @!P1 LDC R11, c[0x0][0xc] ;  /* 0x00000300ff0b9b82 */ /* 0x000e620000000800 */
[----:B0-----:R-:W-:-:S04]  /*0980*/  @P1 IMAD.WIDE.U32 R16, R17, UR8, R4 ;  /* 0x0000000811101c25 */ /* 0x001fc8000f8e0004 */
[----:B------:R-:W-:Y:S02]  /*0990*/  @P1 IMAD.IADD R17, R17, 0x1, R13 ;  /* 0x0000000111111824 */ /* 0x000fe400078e020d */
[----:B-1----:R-:W-:-:S04]  /*09a0*/  @!P1 IMAD.WIDE.U32 R8, R4, R11, R8 ;  /* 0x0000000b04089225 */ /* 0x002fc800078e0008 */
[----:B------:R-:W-:Y:S02]  /*09b0*/  @!P1 IMAD.MOV.U32 R16, RZ, RZ, R8 ;  /* 0x000000ffff109224 */ /* 0x000fe400078e0008 */
[----:B------:R-:W-:Y:S01]  /*09c0*/  @!P1 IMAD.MOV.U32 R17, RZ, RZ, R9 ;  /* 0x000000ffff119224 */ /* 0x000fe200078e0009 */
[----:B------:R-:W-:Y:S06]  /*09d0*/  @!P2 BRA `(.L_x_6) ;  /* 0x00000000000ca947 */ /* 0x000fec0003800000 */
[----:B------:R-:W-:Y:S01]  /*09e0*/  UCGABAR_WAIT ;  /* 0x0000000000007dc7 */ /* 0x000fe20008000000 */
[----:B------:R-:W-:Y:S01]  /*09f0*/  CCTL.IVALL ;  /* 0x00000000ff00798f */ /* 0x000fe20002000000 */
[----:B------:R-:W-:Y:S05]  /*0a00*/  BRA `(.L_x_7) ;  /* 0x0000000000047947 */ /* 0x000fea0003800000 */
.L_x_6:
[----:B------:R-:W-:Y:S06]  /*0a10*/  BAR.SYNC.DEFER_BLOCKING 0x0 ;  /* 0x0000000000007b1d */ /* 0x000fec0000010000 */
.L_x_7:
[----:B------:R-:W-:Y:S05]  /*0a20*/  @!P3 BRA `(.L_x_8) ;  /* 0x00000080004cb947 */ /* 0x000fea0003800000 */
[----:B------:R-:W-:-:S13]  /*0a30*/  ISETP.GT.U32.AND P0, PT, R6, 0x1, PT ;  /* 0x000000010600780c */ /* 0x000fda0003f04070 */
[----:B------:R-:W-:Y:S05]  /*0a40*/  @P0 EXIT ;  /* 0x000000000000094d */ /* 0x000fea0003800000 */
[----:B------:R-:W-:Y:S01]  /*0a50*/  ULDC.64 UR4, c[0x0][0x650] ;  /* 0x0001940000047ab9 */ /* 0x000fe20000000a00 */
[----:B------:R-:W-:Y:S01]  /*0a60*/  PRMT R0, RZ, 0x7610, R0 ;  /* 0x00007610ff007816 */ /* 0x000fe20000000000 */
[----:B------:R-:W-:Y:S01]  /*0a70*/  IMAD.MOV.U32 R154, RZ, RZ, -0x1 ;  /* 0xffffffffff9a7424 */ /* 0x000fe200078e00ff */
[----:B------:R-:W-:Y:S01]  /*0a80*/  ISETP.GE.U32.AND P0, PT, R16, UR4, PT ;  /* 0x0000000410007c0c */ /* 0x000fe2000bf06070 */
[----:B------:R-:W-:Y:S02]  /*0a90*/  IMAD.MOV.U32 R153, RZ, RZ, -0x1 ;  /* 0xffffffffff997424 */ /* 0x000fe400078e00ff */
[----:B------:R-:W-:Y:S01]  /*0aa0*/  IMAD.MOV.U32 R22, RZ, RZ, -0x1 ;  /* 0xffffffffff167424 */ /* 0x000fe200078e00ff */
[----:B------:R-:W-:-:S13]  /*0ab0*/  ISETP.GE.U32.AND.EX P0, PT, R17, UR5, PT, P0 ;  /* 0x0000000511007c0c */ /* 0x000fda000bf06100 */
[----:B------:R-:W-:Y:S05]  /*0ac0*/  @P0 BRA `(.L_x_9) ;  /* 0x00000004002c0947 */ /* 0x000fea0003800000 */
[----:B------:R-:W0:Y:S01]  /*0ad0*/  LDC.64 R20, c[0x0][0x628] ;  /* 0x00018a00ff147b82 */ /* 0x000e220000000a00 */
[----:B------:R-:W-:Y:S02]  /*0ae0*/  IMAD.MOV.U32 R8, RZ, RZ, R16 ;  /* 0x000000ffff087224 */ /* 0x000fe400078e0010 */
[----:B------:R-:W-:-:S05]  /*0af0*/  IMAD.MOV.U32 R9, RZ, RZ, R17 ;  /* 0x000000ffff097224 */ /* 0x000fca00078e0011 */
[----:B------:R-:W1:Y:S08]  /*0b00*/  LDC R0, c[0x0][0x630] ;  /* 0x00018c00ff007b82 */ /* 0x000e700000000800 */
[----:B------:R-:W2:Y:S01]  /*0b10*/  LDC.64 R26, c[0x0][0x620] ;  /* 0x00018800ff1a7b82 */ /* 0x000ea20000000a00 */
[----:B0-----:R-:W-:-:S04]  /*0b20*/  ISETP.NE.U32.AND P0, PT, R20, RZ, PT ;  /* 0x000000ff1400720c */ /* 0x001fc80003f05070 */
[----:B------:R-:W-:-:S13]  /*0b30*/  ISETP.NE.AND.EX P0, PT, R21, RZ, PT, P0 ;  /* 0x000000ff1500720c */ /* 0x000fda0003f05300 */
[----:B-12---:R-:W-:Y:S05]  /*0b40*/  @!P0 BRA `(.L_x_10) ;  /* 0x0000000000288947 */ /* 0x006fea0003800000 */
[----:B------:R-:W0:Y:S02]  /*0b50*/  LDC R13, c[0x0][0x634] ;  /* 0x00018d00ff0d7b82 */ /* 0x000e240000000800 */
[----:B0-----:R-:W-:-:S05]  /*0b60*/  IADD3 R13, P0, R16, R13, RZ ;  /* 0x0000000d100d7210 */ /* 0x001fca0007f1e0ff */
[----:B------:R-:W-:-:S04]  /*0b70*/  IMAD.X R15, RZ, RZ, R17, P0 ;  /* 0x000000ffff0f7224 */ /* 0x000fc800000e0611 */
[----:B------:R-:W-:-:S04]  /*0b80*/  IMAD.WIDE.U32 R8, R15, R20, RZ ;  /* 0x000000140f087225 */ /* 0x000fc800078e00ff */
[----:B------:R-:W-:-:S04]  /*0b90*/  IMAD.WIDE.U32 R10, P0, R13, R21, R8 ;  /* 0x000000150d0a7225 */ /* 0x000fc80007800008 */
[----:B------:R-:W-:-:S04]  /*0ba0*/  IMAD.WIDE.U32 R8, R13, R20, RZ ;  /* 0x000000140d087225 */ /* 0x000fc800078e00ff */
[----:B------:R-:W-:Y:S01]  /*0bb0*/  IMAD.X R13, RZ, RZ, RZ, P0 ;  /* 0x000000ffff0d7224 */ /* 0x000fe200000e06ff */
[----:B------:R-:W-:Y:S01]  /*0bc0*/  IADD3 RZ, P0, R9, R10, RZ ;  /* 0x0000000a09ff7210 */ /* 0x000fe20007f1e0ff */
[----:B------:R-:W-:-:S04]  /*0bd0*/  IMAD.MOV.U32 R12, RZ, RZ, R11 ;  /* 0x000000ffff0c7224 */ /* 0x000fc800078e000b */
[----:B------:R-:W-:-:S08]  /*0be0*/  IMAD.WIDE.U32.X R8, R15, R21, R12, P0 ;  /* 0x000000150f087225 */ /* 0x000fd000000e040c */
.L_x_10:
[----:B------:R-:W0:Y:S01]  /*0bf0*/  LDC.64 R20, c[0x0][0x640] ;  /* 0x00019000ff147b82 */ /* 0x000e220000000a00 */
[--C-:B------:R-:W-:Y:S01]  /*0c00*/  SHF.R.U64 R28, R8, R0, R9.reuse ;  /* 0x00000000081c7219 */ /* 0x100fe20000001209 */
[----:B------:R-:W-:Y:S01]  /*0c10*/  IMAD R30, R7, R24, R4 ;  /* 0x00000018071e7224 */ /* 0x000fe200078e0204 */
[----:B------:R-:W-:Y:S01]  /*0c20*/  SHF.R.U32.HI R0, RZ, R0, R9 ;  /* 0x00000000ff007219 */ /* 0x000fe20000011609 */
[----:B------:R-:W-:Y:S01]  /*0c30*/  IMAD.MOV.U32 R25, RZ, RZ, 0x1 ;  /* 0x00000001ff197424 */ /* 0x000fe200078e00ff */
[----:B------:R-:W-:-:S03]  /*0c40*/  IADD3 R5, P0, RZ, -R28, RZ ;  /* 0x8000001cff057210 */ /* 0x000fc60007f1e0ff */
[----:B------:R-:W1:Y:S02]  /*0c50*/  LDC R6, c[0x0][0x618] ;  /* 0x00018600ff067b82 */ /* 0x000e640000000800 */
[----:B------:R-:W-:-:S04]  /*0c60*/  IMAD.X R9, RZ, RZ, ~R0, P0 ;  /* 0x000000ffff097224 */ /* 0x000fc800000e0e00 */
[-C--:B------:R-:W-:Y:S02]  /*0c70*/  IMAD R0, R9, R26.reuse, RZ ;  /* 0x0000001a09007224 */ /* 0x080fe400078e02ff */
[----:B------:R-:W2:Y:S01]  /*0c80*/  LDC R11, c[0x0][0x608] ;  /* 0x00018200ff0b7b82 */ /* 0x000ea20000000800 */
[----:B------:R-:W-:-:S04]  /*0c90*/  IMAD.WIDE.U32 R8, R5, R26, R16 ;  /* 0x0000001a05087225 */ /* 0x000fc800078e0010 */
[----:B------:R-:W-:-:S03]  /*0ca0*/  IMAD R5, R5, R27, R0 ;  /* 0x0000001b05057224 */ /* 0x000fc600078e0200 */
[----:B------:R-:W3:Y:S01]  /*0cb0*/  LDC R12, c[0x0][0x658] ;  /* 0x00019600ff0c7b82 */ /* 0x000ee20000000800 */
[----:B0-----:R-:W-:Y:S01]  /*0cc0*/  ISETP.NE.U32.AND P0, PT, R20, RZ, PT ;  /* 0x000000ff1400720c */ /* 0x001fe20003f05070 */
[----:B------:R-:W-:Y:S02]  /*0cd0*/  IMAD.IADD R5, R9, 0x1, R5 ;  /* 0x0000000109057824 */ /* 0x000fe400078e0205 */
[----:B------:R-:W-:Y:S01]  /*0ce0*/  IMAD.MOV.U32 R9, RZ, RZ, -0x1 ;  /* 0xffffffffff097424 */ /* 0x000fe200078e00ff */
[----:B------:R-:W-:-:S03]  /*0cf0*/  ISETP.NE.AND.EX P0, PT, R21, RZ, PT, P0 ;  /* 0x000000ff1500720c */ /* 0x000fc60003f05300 */
[----:B------:R-:W0:Y:S01]  /*0d00*/  LDC R15, c[0x0][0x600] ;  /* 0x00018000ff0f7b82 */ /* 0x000e220000000800 */
[-CC-:B-1----:R-:W-:Y:S02]  /*0d10*/  SHF.R.U64 R13, R8, R6.reuse, R5.reuse ;  /* 0x00000006080d7219 */ /* 0x182fe40000001205 */
[----:B------:R-:W-:-:S05]  /*0d20*/  SHF.R.U32.HI R0, RZ, R6, R5 ;  /* 0x00000006ff007219 */ /* 0x000fca0000011605 */
[----:B------:R-:W1:Y:S01]  /*0d30*/  LDC R14, c[0x0][0x648] ;  /* 0x00019200ff0e7b82 */ /* 0x000e620000000800 */
[-CC-:B--2---:R-:W-:Y:S02]  /*0d40*/  SHF.R.U64 R27, R13, R11.reuse, R0.reuse ;  /* 0x0000000b0d1b7219 */ /* 0x184fe40000001200 */
[----:B------:R-:W-:-:S05]  /*0d50*/  SHF.R.U32.HI R5, RZ, R11, R0 ;  /* 0x0000000bff057219 */ /* 0x000fca0000011600 */
[----:B------:R-:W2:Y:S01]  /*0d60*/  LDC R22, c[0x0][0x638] ;  /* 0x00018e00ff167b82 */ /* 0x000ea20000000800 */
[-CC-:B---3--:R-:W-:Y:S02]  /*0d70*/  SHF.R.U64 R24, R27, R12.reuse, R5.reuse ;  /* 0x0000000c1b187219 */ /* 0x188fe40000001205 */
[-C--:B------:R-:W-:Y:S02]  /*0d80*/  SHF.L.U32 R0, R9, R12.reuse, RZ ;  /* 0x0000000c09007219 */ /* 0x080fe400000006ff */
[----:B------:R-:W-:Y:S01]  /*0d90*/  SHF.R.U32.HI R5, RZ, R12, R5 ;  /* 0x0000000cff057219 */ /* 0x000fe20000011605 */
[----:B------:R-:W-:Y:S01]  /*0da0*/  IMAD.MOV.U32 R4, RZ, RZ, R24 ;  /* 0x000000ffff047224 */ /* 0x000fe200078e0018 */
[----:B------:R-:W-:Y:S01]  /*0db0*/  LOP3.LUT R10, RZ, R0, RZ, 0x33, !PT ;  /* 0x00000000ff0a7212 */ /* 0x000fe200078e33ff */
[----:B------:R-:W3:Y:S01]  /*0dc0*/  LDC R26, c[0x0][0x610] ;  /* 0x00018400ff1a7b82 */ /* 0x000ee20000000800 */
[----:B------:R-:W-:Y:S05]  /*0dd0*/  @!P0 BRA `(.L_x_11) ;  /* 0x0000000000288947 */ /* 0x000fea0003800000 */
[----:B------:R-:W4:Y:S02]  /*0de0*/  LDC R9, c[0x0][0x64c] ;  /* 0x00019300ff097b82 */ /* 0x000f240000000800 */
[----:B----4-:R-:W-:-:S05]  /*0df0*/  IADD3 R9, P0, R24, R9, RZ ;  /* 0x0000000918097210 */ /* 0x010fca0007f1e0ff */
        /* <DEDUP_REMOVED lines=8> */
.L_x_11:
[----:B-1----:R-:W-:Y:S01]  /*0e80*/  SHF.R.U64 R4, R4, R14, R5 ;  /* 0x0000000e04047219 */ /* 0x002fe20000001205 */
[----:B0-----:R-:W-:Y:S01]  /*0e90*/  VIADD R6, R15, 0xffffffff ;  /* 0xffffffff0f067836 */ /* 0x001fe20000000000 */
[----:B------:R-:W-:Y:S02]  /*0ea0*/  SHF.L.U32 R0, R25, R12, RZ ;  /* 0x0000000c19007219 */ /* 0x000fe400000006ff */
[----:B------:R-:W-:Y:S01]  /*0eb0*/  LOP3.LUT R5, R27, R10, RZ, 0xc0, !PT ;  /* 0x0000000a1b057212 */ /* 0x000fe200078ec0ff */
[----:B------:R-:W-:Y:S01]  /*0ec0*/  IMAD.MOV R7, RZ, RZ, -R4 ;  /* 0x000000ffff077224 */ /* 0x000fe200078e0a04 */
[----:B------:R-:W-:Y:S02]  /*0ed0*/  SEL R3, R3, R30, !P1 ;  /* 0x0000001e03037207 */ /* 0x000fe40004800000 */
[----:B------:R-:W-:Y:S01]  /*0ee0*/  LOP3.LUT R6, R13, R6, RZ, 0xc0, !PT ;  /* 0x000000060d067212 */ /* 0x000fe200078ec0ff */
[----:B------:R-:W-:Y:S02]  /*0ef0*/  IMAD R4, R0, R4, R5 ;  /* 0x0000000400047224 */ /* 0x000fe400078e0205 */
[----:B--2---:R-:W-:-:S02]  /*0f00*/  IMAD R0, R7, R22, R24 ;  /* 0x0000001607007224 */ /* 0x004fc400078e0218 */
[----:B---3--:R-:W-:Y:S02]  /*0f10*/  IMAD R3, R4, R26, R3 ;  /* 0x0000001a04037224 */ /* 0x008fe400078e0203 */
[----:B------:R-:W-:Y:S02]  /*0f20*/  IMAD R154, R0, R15, R6 ;  /* 0x0000000f009a7224 */ /* 0x000fe400078e0206 */
[----:B------:R-:W-:Y:S02]  /*0f30*/  IMAD.MOV.U32 R4, RZ, RZ, 0x1 ;  /* 0x00000001ff047424 */ /* 0x000fe400078e00ff */
[----:B------:R-:W-:Y:S01]  /*0f40*/  IMAD.MOV.U32 R22, RZ, RZ, R28 ;  /* 0x000000ffff167224 */ /* 0x000fe200078e001c */
[----:B------:R-:W-:Y:S02]  /*0f50*/  SEL R153, R154, R3, !P1 ;  /* 0x000000039a997207 */ /* 0x000fe40004800000 */
[----:B------:R-:W-:Y:S02]  /*0f60*/  PRMT R0, R4, 0x7610, R0 ;  /* 0x0000761004007816 */ /* 0x000fe40000000000 */
[----:B------:R-:W-:-:S07]  /*0f70*/  SEL R154, R3, R154, !P1 ;  /* 0x0000009a039a7207 */ /* 0x000fce0004800000 */
.L_x_9:
[----:B------:R-:W-:-:S08]  /*0f80*/  NOP ;  /* 0x0000000000007918 */ /* 0x000fd00000000000 */
[----:B------:R-:W0:Y:S02]  /*0f90*/  USETMAXREG.TRY_ALLOC.CTAPOOL UP0, 0xe8 ;  /* 0x000000e8000079c8 */ /* 0x000e240008000600 */
[----:B0-----:R-:W-:-:S13]  /*0fa0*/  PLOP3.LUT P0, PT, PT, PT, UP0, 0x80, 0x0 ;  /* 0x000000000000781c */ /* 0x001fda0003f0f008 */
[----:B------:R-:W-:Y:S05]  /*0fb0*/  @!P0 BRA `(.L_x_9) ;  /* 0xfffffffc00f08947 */ /* 0x000fea000383ffff */
[----:B------:R-:W-:Y:S01]  /*0fc0*/  ULDC.64 UR4, c[0x0][0x598] ;  /* 0x0001660000047ab9 */ /* 0x000fe20000000a00 */
[----:B------:R-:W-:Y:S01]  /*0fd0*/  ULDC.64 UR36, c[0x0][0x208] ;  /* 0x0000820000247ab9 */ /* 0x000fe20000000a00 */
[----:B------:R-:W-:-:S04]  /*0fe0*/  ISETP.NE.U32.AND P0, PT, RZ, UR4, PT ;  /* 0x00000004ff007c0c */ /* 0x000fc8000bf05070 */
[----:B------:R-:W-:-:S13]  /*0ff0*/  ISETP.NE.AND.EX P0, PT, RZ, UR5, PT, P0 ;  /* 0x00000005ff007c0c */ /* 0x000fda000bf05300 */
[----:B------:R-:W-:Y:S05]  /*1000*/  @!P0 BRA `(.L_x_12) ;  /* 0x00000000001c8947 */ /* 0x000fea0003800000 */
[----:B------:R-:W0:Y:S02]  /*1010*/  LDC.64 R4, c[0x0][0x598] ;  /* 0x00016600ff047b82 */ /* 0x000e240000000a00 */
[----:B0-----:R-:W2:Y:S02]  /*1020*/  LDG.E.64 R4, desc[UR36][R4.64] ;  /* 0x0000002404047981 */ /* 0x001ea4000c1e1b00 */
[----:B--2---:R-:W-:-:S04]  /*1030*/  ISETP.NE.U32.AND P0, PT, R4, RZ, PT ;  /* 0x000000ff0400720c */ /* 0x004fc80003f05070 */
[----:B------:R-:W-:-:S13]  /*1040*/  ISETP.NE.AND.EX P0, PT, R5, RZ, PT, P0 ;  /* 0x000000ff0500720c */ /* 0x000fda0003f05300 */
[----:B------:R-:W-:Y:S05]  /*1050*/  @!P0 BRA `(.L_x_12) ;  /* 0x0000000000088947 */ /* 0x000fea0003800000 */
[----:B------:R0:W5:Y:S01]  /*1060*/  LD.E R155, desc[UR36][R4.64] ;  /* 0x00000024049b7980 */ /* 0x000162000c101900 */
[----:B------:R-:W-:Y:S05]  /*1070*/  BRA `(.L_x_13) ;  /* 0x0000000000247947 */ /* 0x000fea0003800000 */
.L_x_12:
[----:B------:R-:W-:Y:S02]  /*1080*/  ULDC.64 UR4, c[0x0][0x588] ;  /* 0x0001620000047ab9 */ /* 0x000fe40000000a00 */
[----:B------:R-:W-:-:S04]  /*1090*/  ISETP.NE.U32.AND P0, PT, RZ, UR4, PT ;  /* 0x00000004ff007c0c */ /* 0x000fc8000bf05070 */
[----:B------:R-:W-:-:S13]  /*10a0*/  ISETP.NE.AND.EX P0, PT, RZ, UR5, PT, P0 ;  /* 0x00000005ff007c0c */ /* 0x000fda000bf05300 */
[----:B------:R-:W-:Y:S05]  /*10b0*/  @!P0 BRA `(.L_x_14) ;  /* 0x00000000000c8947 */ /* 0x000fea0003800000 */
[----:B------:R-:W0:Y:S02]  /*10c0*/  LDC.64 R4, c[0x0][0x588] ;  /* 0x00016200ff047b82 */ /* 0x000e240000000a00 */
[----:B0-----:R1:W5:Y:S01]  /*10d0*/  LDG.E R155, desc[UR36][R4.64] ;  /* 0x00000024049b7981 */ /* 0x001362000c1e1900 */
[----:B------:R-:W-:Y:S05]  /*10e0*/  BRA `(.L_x_13) ;  /* 0x0000000000087947 */ /* 0x000fea0003800000 */
.L_x_14:
[----:B------:R-:W-:Y:S02]  /*10f0*/  ULDC UR4, c[0x0][0x580] ;  /* 0x0001600000047ab9 */ /* 0x000fe40000000800 */
[----:B------:R-:W-:-:S07]  /*1100*/  IMAD.U32 R155, RZ, RZ, UR4 ;  /* 0x00000004ff9b7e24 */ /* 0x000fce000f8e00ff */
.L_x_13:
[----:B------:R-:W-:Y:S02]  /*1110*/  ULDC.64 UR4, c[0x0][0x5a0] ;  /* 0x0001680000047ab9 */ /* 0x000fe40000000a00 */
[----:B------:R-:W-:-:S04]  /*1120*/  ISETP.NE.U32.AND P0, PT, RZ, UR4, PT ;  /* 0x00000004ff007c0c */ /* 0x000fc8000bf05070 */
[----:B------:R-:W-:-:S13]  /*1130*/  ISETP.NE.AND.EX P0, PT, RZ, UR5, PT, P0 ;  /* 0x00000005ff007c0c */ /* 0x000fda000bf05300 */
[----:B------:R-:W-:Y:S05]  /*1140*/  @!P0 BRA `(.L_x_15) ;  /* 0x00000000001c8947 */ /* 0x000fea0003800000 */
[----:B01----:R-:W0:Y:S02]  /*1150*/  LDC.64 R4, c[0x0][0x5a0] ;  /* 0x00016800ff047b82 */ /* 0x003e240000000a00 */
[----:B0-----:R-:W2:Y:S02]  /*1160*/  LDG.E.64 R4, desc[UR36][R4.64] ;  /* 0x0000002404047981 */ /* 0x001ea4000c1e1b00 */
[----:B--2---:R-:W-:-:S04]  /*1170*/  ISETP.NE.U32.AND P0, PT, R4, RZ, PT ;  /* 0x000000ff0400720c */ /* 0x004fc80003f05070 */
[----:B------:R-:W-:-:S13]  /*1180*/  ISETP.NE.AND.EX P0, PT, R5, RZ, PT, P0 ;  /* 0x000000ff0500720c */ /* 0x000fda0003f05300 */
[----:B------:R-:W-:Y:S05]  /*1190*/  @!P0 BRA `(.L_x_15) ;  /* 0x0000000000088947 */ /* 0x000fea0003800000 */
[----:B------:R0:W5:Y:S01]  /*11a0*/  LD.E R156, desc[UR36][R4.64] ;  /* 0x00000024049c7980 */ /* 0x000162000c101900 */
[----:B------:R-:W-:Y:S05]  /*11b0*/  BRA `(.L_x_16) ;  /* 0x0000000000247947 */ /* 0x000fea0003800000 */
.L_x_15:
[----:B------:R-:W-:Y:S02]  /*11c0*/  ULDC.64 UR4, c[0x0][0x590] ;  /* 0x0001640000047ab9 */ /* 0x000fe40000000a00 */
[----:B------:R-:W-:-:S04]  /*11d0*/  ISETP.NE.U32.AND P0, PT, RZ, UR4, PT ;  /* 0x00000004ff007c0c */ /* 0x000fc8000bf05070 */
[----:B------:R-:W-:-:S13]  /*11e0*/  ISETP.NE.AND.EX P0, PT, RZ, UR5, PT, P0 ;  /* 0x00000005ff007c0c */ /* 0x000fda000bf05300 */
[----:B------:R-:W-:Y:S05]  /*11f0*/  @!P0 BRA `(.L_x_17) ;  /* 0x00000000000c8947 */ /* 0x000fea0003800000 */
[----:B------:R-:W2:Y:S02]  /*1200*/  LDC.64 R156, c[0x0][0x590] ;  /* 0x00016400ff9c7b82 */ /* 0x000ea40000000a00 */
[----:B--2---:R2:W5:Y:S01]  /*1210*/  LDG.E R156, desc[UR36][R156.64] ;  /* 0x000000249c9c7981 */ /* 0x004562000c1e1900 */
[----:B------:R-:W-:Y:S05]  /*1220*/  BRA `(.L_x_16) ;  /* 0x0000000000087947 */ /* 0x000fea0003800000 */
.L_x_17:
[----:B------:R-:W-:Y:S02]  /*1230*/  ULDC UR4, c[0x0][0x584] ;  /* 0x0001610000047ab9 */ /* 0x000fe40000000800 */
[----:B------:R-:W-:-:S07]  /*1240*/  IMAD.U32 R156, RZ, RZ, UR4 ;  /* 0x00000004ff9c7e24 */ /* 0x000fce000f8e00ff */
.L_x_16:
[----:B------:R-:W-:-:S13]  /*1250*/  LOP3.LUT P0, RZ, R0, 0xff, RZ, 0xc0, !PT ;  /* 0x000000ff00ff7812 */ /* 0x000fda000780c0ff */
[----:B------:R-:W-:Y:S05]  /*1260*/  @!P0 EXIT ;  /* 0x000000000000894d */ /* 0x000fea0003800000 */
[----:B------:R-:W-:Y:S01]  /*1270*/  ULDC UR4, c[0x0][0x28c] ;  /* 0x0000a30000047ab9 */ /* 0x000fe20000000800 */
[----:B------:R-:W-:Y:S01]  /*1280*/  UMOV UR38, URZ ;  /* 0x0000003f00267c82 */ /* 0x000fe20008000000 */
[----:B------:R-:W-:Y:S01]  /*1290*/  UIADD3 UR4, UR4, 0x3f, URZ ;  /* 0x0000003f04047890 */ /* 0x000fe2000fffe03f */
[----:B------:R-:W-:-:S03]  /*12a0*/  UMOV UR39, URZ ;  /* 0x0000003f00277c82 */ /* 0x000fc60008000000 */
[----:B------:R-:W-:-:S04]  /*12b0*/  USHF.R.S32.HI UR5, URZ, 0x1f, UR4 ;  /* 0x0000001f3f057899 */ /* 0x000fc80008011404 */
[----:B------:R-:W-:-:S04]  /*12c0*/  ULEA.HI UR5, UR5, UR4, URZ, 0x6 ;  /* 0x0000000405057291 */ /* 0x000fc8000f8f303f */
[----:B------:R-:W-:-:S12]  /*12d0*/  USHF.R.S32.HI UR40, URZ, 0x6, UR5 ;  /* 0x000000063f287899 */ /* 0x000fd80008011405 */
.L_x_297:
[----:B------:R-:W-:Y:S01]  /*12e0*/  LOP3.LUT R0, R18, 0x80, RZ, 0xc0, !PT ;  /* 0x0000008012007812 */ /* 0x000fe200078ec0ff */
[----:B------:R-:W3:Y:S01]  /*12f0*/  S2UR UR7, SR_CgaCtaId ;  /* 0x00000000000779c3 */ /* 0x000ee20000008800 */
[----:B------:R-:W-:Y:S02]  /*1300*/  UMOV UR6, 0x400 ;  /* 0x0000040000067882 */ /* 0x000fe40000000000 */
[----:B------:R-:W-:-:S06]  /*1310*/  SHF.R.U32.HI R0, RZ, 0x7, R0 ;  /* 0x00000007ff007819 */ /* 0x000fcc0000011600 */
[----:B----4-:R-:W4:Y:S01]  /*1320*/  SHFL.IDX PT, R0, R0, RZ, 0x1f ;  /* 0x00001fff00007589 */ /* 0x010f2200000e0000 */
[----:B---3--:R-:W-:Y:S01]  /*1330*/  ULEA UR6, UR7, UR6, 0x18 ;  /* 0x0000000607067291 */ /* 0x008fe2000f8ec03f */
[----:B----4-:R-:W-:-:S13]  /*1340*/  R2UR UR4, R0 ;  /* 0x00000000000472ca */ /* 0x010fda00000e0000 */
[----:B------:R-:W-:-:S04]  /*1350*/  ULEA.HI UR5, UR4, UR4, URZ, 0x1 ;  /* 0x0000000404057291 */ /* 0x000fc8000f8f083f */
[----:B------:R-:W-:-:S04]  /*1360*/  ULOP3.LUT UR5, UR5, 0xffffe, URZ, 0xc0, !UPT ;  /* 0x000ffffe05057892 */ /* 0x000fc8000f8ec03f */
[----:B------:R-:W-:-:S03]  /*1370*/  UIADD3 UR5, UR4, -UR5, URZ ;  /* 0x8000000504057290 */ /* 0x000fc6000fffe03f */
[----:B------:R-:W-:Y:S01]  /*1380*/  ULDC UR4, c[0x0][0x28c] ;  /* 0x0000a30000047ab9 */ /* 0x000fe20000000800 */
[----:B------:R-:W-:Y:S01]  /*1390*/  ULEA UR5, UR5, UR6, 0xc ;  /* 0x0000000605057291 */ /* 0x000fe2000f8e603f */
[----:B------:R-:W-:-:S03]  /*13a0*/  ISETP.LT.AND P0, PT, RZ, UR4, PT ;  /* 0x00000004ff007c0c */ /* 0x000fc6000bf01270 */
[----:B------:R-:W-:-:S04]  /*13b0*/  UIADD3 UR5, UR5, 0x180, URZ ;  /* 0x0000018005057890 */ /* 0x000fc8000fffe03f */
[----:B------:R-:W-:-:S04]  /*13c0*/  USHF.R.U32.HI UR5, URZ, 0x4, UR5 ;  /* 0x000000043f057899 */ /* 0x000fc80008011605 */
[----:B------:R-:W-:-:S04]  /*13d0*/  ULOP3.LUT UR5, UR5, 0x3fff, URZ, 0xc0, !UPT ;  /* 0x00003fff05057892 */ /* 0x000fc8000f8ec03f */
[----:B------:R-:W-:Y:S01]  /*13e0*/  ULOP3.LUT UR41, UR5, 0x10000, URZ, 0xfc, !UPT ;  /* 0x0001000005297892 */ /* 0x000fe2000f8efc3f */
[----:B01----:R-:W-:Y:S11]  /*13f0*/  @P0 BRA `(.L_x_18) ;  /* 0x0000000000400947 */ /* 0x003ff60003800000 */
[----:B------:R-:W-:Y:S01]  /*1400*/  MOV R0, 0x0 ;  /* 0x0000000000007802 */ /* 0x000fe20000000f00 */
[----:B------:R-:W-:Y:S01]  /*1410*/  ULDC.64 UR4, c[0x4][0x68] ;  /* 0x01001a0000047ab9 */ /* 0x000fe20000000a00 */
[----:B------:R-:W-:Y:S01]  /*1420*/  ULDC.64 UR6, c[0x4][0x8] ;  /* 0x0100020000067ab9 */ /* 0x000fe20000000a00 */
[----:B01----:R-:W-:Y:S01]  /*1430*/  IMAD.U32 R4, RZ, RZ, UR4 ;  /* 0x00000004ff047e24 */ /* 0x003fe2000f8e00ff */
[----:B------:R0:W1:Y:S01]  /*1440*/  LDC.64 R14, c[0x4][R0] ;  /* 0x01000000000e7b82 */ /* 0x0000620000000a00 */
[----:B------:R-:W-:Y:S01]  /*1450*/  IMAD.U32 R5, RZ, RZ, UR5 ;  /* 0x00000005ff057e24 */ /* 0x000fe2000f8e00ff */
[----:B------:R-:W-:Y:S01]  /*1460*/  ULDC.64 UR4, c[0x4][0x70] ;  /* 0x01001c0000047ab9 */ /* 0x000fe20000000a00 */
[----:B------:R-:W-:Y:S02]  /*1470*/  IMAD.U32 R10, RZ, RZ, UR6 ;  /* 0x00000006ff0a7e24 */ /* 0x000fe4000f8e00ff */
[----:B------:R-:W-:Y:S02]  /*1480*/  IMAD.U32 R6, RZ, RZ, UR4 ;  /* 0x00000004ff067e24 */ /* 0x000fe4000f8e00ff */
[----:B------:R-:W-:-:S02]  /*1490*/  IMAD.U32 R7, RZ, RZ, UR5 ;  /* 0x00000005ff077e24 */ /* 0x000fc4000f8e00ff */
[----:B------:R-:W-:Y:S02]  /*14a0*/  IMAD.U32 R11, RZ, RZ, UR7 ;  /* 0x00000007ff0b7e24 */ /* 0x000fe4000f8e00ff */
[----:B------:R-:W-:Y:S02]  /*14b0*/  IMAD.MOV.U32 R8, RZ, RZ, 0x1e1 ;  /* 0x000001e1ff087424 */ /* 0x000fe400078e00ff */
[----:B------:R-:W-:Y:S02]  /*14c0*/  IMAD.MOV.U32 R12, RZ, RZ, 0x1 ;  /* 0x00000001ff0c7424 */ /* 0x000fe400078e00ff */
[----:B0-----:R-:W-:-:S07]  /*14d0*/  IMAD.MOV.U32 R13, RZ, RZ, RZ ;  /* 0x000000ffff0d7224 */ /* 0x001fce00078e00ff */
[----:B------:R-:W-:-:S07]  /*14e0*/  LEPC R20, `(.L_x_18) ;  /* 0x000000001014794e */ /* 0x000fce0000000000 */
[----:B-12--5:R-:W-:Y:S05]  /*14f0*/  CALL.ABS.NOINC R14 ;  /* 0x000000000e007343 */ /* 0x026fea0003c00000 */
.L_x_18:
[----:B------:R-:W-:-:S04]  /*1500*/  LOP3.LUT R0, R19, 0x1, RZ, 0xfc, !PT ;  /* 0x0000000113007812 */ /* 0x000fc800078efcff */
[----:B------:R-:W-:-:S13]  /*1510*/  ISETP.NE.AND P0, PT, R0, 0x3, PT ;  /* 0x000000030000780c */ /* 0x000fda0003f05270 */
[----:B------:R-:W-:Y:S05]  /*1520*/  @!P0 BRA `(.L_x_19) ;  /* 0x0000000000048947 */ /* 0x000fea0003800000 */
[----:B------:R-:W-:Y:S01]  /*1530*/  BPT.TRAP 0x1 ;  /* 0x000000040000795c */ /* 0x000fe20000300000 */
.L_x_19:
[----:B------:R-:W3:Y:S01]  /*1540*/  S2UR UR5, SR_CgaCtaId ;  /* 0x00000000000579c3 */ /* 0x000ee20000008800 */
[----:B------:R-:W-:Y:S01]  /*1550*/  UMOV UR4, 0x400 ;  /* 0x0000040000047882 */ /* 0x000fe20000000000 */
[----:B------:R-:W-:Y:S02]  /*1560*/  IMAD.U32 R0, RZ, RZ, UR38 ;  /* 0x00000026ff007e24 */ /* 0x000fe4000f8e00ff */
[----:B------:R-:W-:-:S03]  /*1570*/  IMAD.U32 R3, RZ, RZ, UR39 ;  /* 0x00000027ff037e24 */ /* 0x000fc6000f8e00ff */
[----:B------:R-:W-:Y:S01]  /*1580*/  SHF.L.U32 R0, R0, 0x1f, RZ ;  /* 0x0000001f00007819 */ /* 0x000fe200000006ff */
[----:B---3--:R-:W-:-:S06]  /*1590*/  ULEA UR4, UR5, UR4, 0x18 ;  /* 0x0000000405047291 */ /* 0x008fcc000f8ec03f */
[----:B------:R-:W-:-:S04]  /*15a0*/  IMAD.U32 R6, RZ, RZ, UR4 ;  /* 0x00000004ff067e24 */ /* 0x000fc8000f8e00ff */
[----:B------:R-:W-:-:S04]  /*15b0*/  IMAD R3, R3, 0x8, R6 ;  /* 0x0000000803037824 */ /* 0x000fc800078e0206 */
[----:B------:R3:W4:Y:S01]  /*15c0*/  SYNCS.PHASECHK.TRANS64.TRYWAIT P1, [R3+URZ], R0 ;  /* 0x00000000030075a7 */ /* 0x000722000802017f */
[----:B------:R-:W-:Y:S05]  /*15d0*/  @!P0 BRA `(.L_x_20) ;  /* 0x0000000000048947 */ /* 0x000fea0003800000 */
[----:B------:R-:W-:Y:S01]  /*15e0*/  BPT.TRAP 0x1 ;  /* 0x000000040000795c */ /* 0x000fe20000300000 */
.L_x_20:
[----:B----4-:R-:W-:Y:S05]  /*15f0*/  @P1 BRA `(.L_x_21) ;  /* 0x0000000000081947 */ /* 0x010fea0003800000 */
[----:B------:R-:W4:Y:S02]  /*1600*/  SYNCS.PHASECHK.TRANS64.TRYWAIT P1, [R3+URZ], R0 ;  /* 0x00000000030075a7 */ /* 0x000f24000802017f */
[----:B----4-:R-:W-:Y:S05]  /*1610*/  @!P1 BRA `(.L_x_22) ;  /* 0x0000008c00749947 */ /* 0x010fea0003800000 */
.L_x_21:
[----:B------:R-:W-:-:S04]  /*1620*/  UISETP.LT.AND UP0, UPT, UR40, 0x1, UPT ;  /* 0x000000012800788c */ /* 0x000fc8000bf01270 */
[----:B------:R-:W-:-:S06]  /*1630*/  USEL UR4, UR40, 0x1, UP0 ;  /* 0x0000000128047887 */ /* 0x000fcc0008000000 */
[----:B---34-:R-:W-:Y:S01]  /*1640*/  IMAD.U32 R0, RZ, RZ, UR4 ;  /* 0x00000004ff007e24 */ /* 0x018fe2000f8e00ff */
[----:B------:R-:W-:Y:S05]  /*1650*/  WARPSYNC.ALL ;  /* 0x0000000000007948 */ /* 0x000fea0003800000 */
[----:B------:R-:W-:-:S04]  /*1660*/  IADD3 R0, -R0, UR40, RZ ;  /* 0x0000002800007c10 */ /* 0x000fc8000fffe1ff */
[----:B------:R-:W-:Y:S02]  /*1670*/  ISETP.GE.AND P1, PT, R0, 0x1, PT ;  /* 0x000000010000780c */ /* 0x000fe40003f26270 */
[----:B------:R-:W-:Y:S01]  /*1680*/  R2UR UR4, R6 ;  /* 0x00000000060472ca */ /* 0x000fe200000e0000 */
[----:B------:R-:W-:Y:S01]  /*1690*/  ULEA UR5, UR39, UR41, 0xa ;  /* 0x0000002927057291 */ /* 0x000fe2000f8e503f */
[----:B------:R-:W-:Y:S01]  /*16a0*/  WARPGROUP.ARRIVE ;  /* 0x00000000000079c5 */ /* 0x000fe20000000000 */
[----:B------:R-:W-:Y:S01]  /*16b0*/  UMOV UR9, 0x80000020 ;  /* 0x8000002000097882 */ /* 0x000fe20000000000 */
[----:B------:R-:W-:-:S04]  /*16c0*/  UMOV UR11, 0x80000020 ;  /* 0x80000020000b7882 */ /* 0x000fc80000000000 */
[----:B------:R-:W-:-:S05]  /*16d0*/  UMOV UR8, UR5 ;  /* 0x0000000500087c82 */ /* 0x000fca0008000000 */
[----:B------:R-:W-:-:S04]  /*16e0*/  UIADD3 UR4, UR4, 0x24180, URZ ;  /* 0x0002418004047890 */ /* 0x000fc8000fffe03f */
[----:B------:R-:W-:-:S04]  /*16f0*/  USHF.R.U32.HI UR4, URZ, 0x4, UR4 ;  /* 0x000000043f047899 */ /* 0x000fc80008011604 */
[----:B------:R-:W-:-:S04]  /*1700*/  ULOP3.LUT UR4, UR4, 0x3fff, URZ, 0xc0, !UPT ;  /* 0x00003fff04047892 */ /* 0x000fc8000f8ec03f */
[----:B------:R-:W-:-:S04]  /*1710*/  ULOP3.LUT UR4, UR4, 0x10000, URZ, 0xfc, !UPT ;  /* 0x0001000004047892 */ /* 0x000fc8000f8efc3f */
[----:B------:R-:W-:-:S07]  /*1720*/  ULEA UR6, UR39, UR4, 0x9 ;  /* 0x0000000427067291 */ /* 0x000fce000f8e483f */
[----:B------:R-:W-:Y:S02]  /*1730*/  UMOV UR10, UR6 ;  /* 0x00000006000a7c82 */ /* 0x000fe40008000000 */
[----:B------:R-:W-:Y:S01]  /*1740*/  IGMMA.64x128x32.S8.S8 R88, gdesc[UR8], RZ, !UPT, gsb0 ;  /* 0x03600000085879f1 */ /* 0x000fe2000c0410ff */
[----:B------:R-:W-:Y:S01]  /*1750*/  UIADD3 UR8, UR5, 0x200, URZ ;  /* 0x0000020005087890 */ /* 0x000fe2000fffe03f */
[----:B------:R-:W-:Y:S01]  /*1760*/  UMOV UR9, 0x80000020 ;  /* 0x8000002000097882 */ /* 0x000fe20000000000 */
[----:B------:R-:W-:Y:S02]  /*1770*/  WARPGROUP.DEPBAR.LE gsb0, 0x0 ;  /* 0x00008000000079c5 */ /* 0x000fe40000010000 */
[----:B------:R-:W-:-:S06]  /*1780*/  WARPGROUP.ARRIVE ;  /* 0x00000000000079c5 */ /* 0x000fcc0000000000 */
[----:B------:R-:W-:Y:S01]  /*1790*/  IGMMA.64x128x32.S8.S8 R24, gdesc[UR8], RZ, !UPT, gsb0 ;  /* 0x03600000081879f1 */ /* 0x000fe2000c0410ff */
[----:B------:R-:W-:Y:S02]  /*17a0*/  UIADD3 UR8, UR5, 0x2, URZ ;  /* 0x0000000205087890 */ /* 0x000fe4000fffe03f */
[----:B------:R-:W-:Y:S01]  /*17b0*/  UIADD3 UR10, UR6, 0x2, URZ ;  /* 0x00000002060a7890 */ /* 0x000fe2000fffe03f */
[----:B------:R-:W-:Y:S01]  /*17c0*/  UMOV UR9, 0x80000020 ;  /* 0x8000002000097882 */ /* 0x000fe20000000000 */
[----:B------:R-:W-:Y:S01]  /*17d0*/  UMOV UR11, 0x80000020 ;  /* 0x80000020000b7882 */ /* 0x000fe20000000000 */
[----:B------:R-:W-:Y:S02]  /*17e0*/  WARPGROUP.DEPBAR.LE gsb0, 0x0 ;  /* 0x00008000000079c5 */ /* 0x000fe40000010000 */
[----:B------:R-:W-:-:S06]  /*17f0*/  WARPGROUP.ARRIVE ;  /* 0x00000000000079c5 */ /* 0x000fcc0000000000 */
[----:B------:R-:W-:Y:S01]  /*1800*/  IGMMA.64x128x32.S8.S8 R88, gdesc[UR8], R88, gsb0 ;  /* 0x03600000085879f1 */ /* 0x000fe20008041058 */
[----:B------:R-:W-:Y:S01]  /*1810*/  UIADD3 UR8, UR5, 0x202, URZ ;  /* 0x0000020205087890 */ /* 0x000fe2000fffe03f */
[----:B------:R-:W-:Y:S01]  /*1820*/  UMOV UR9, 0x80000020 ;  /* 0x8000002000097882 */ /* 0x000fe20000000000 */
[----:B------:R-:W-:Y:S02]  /*1830*/  WARPGROUP.DEPBAR.LE gsb0, 0x0 ;  /* 0x00008000000079c5 */ /* 0x000fe40000010000 */
[----:B------:R-:W-:-:S06]  /*1840*/  WARPGROUP.ARRIVE ;  /* 0x00000000000079c5 */ /* 0x000fcc0000000000 */
[----:B------:R-:W-:Y:S03]  /*1850*/  IGMMA.64x128x32.S8.S8 R24, gdesc[UR8], R24, gsb0 ;  /* 0x03600000081879f1 */ /* 0x000fe60008041018 */
[----:B------:R-:W-:Y:S02]  /*1860*/  WARPGROUP.DEPBAR.LE gsb0, 0x0 ;  /* 0x00008000000079c5 */ /* 0x000fe40000010000 */
[----:B------:R-:W-:Y:S05]  /*1870*/  @!P1 BRA `(.L_x_23) ;  /* 0x0000000400149947 */ /* 0x000fea0003800000 */
[----:B------:R-:W-:Y:S02]  /*1880*/  UIADD3 UR5, UR39, 0x1, URZ ;  /* 0x0000000127057890 */ /* 0x000fe4000fffe03f */
[----:B------:R-:W-:Y:S02]  /*1890*/  IMAD.U32 R3, RZ, RZ, UR39 ;  /* 0x00000027ff037e24 */ /* 0x000fe4000f8e00ff */
[----:B------:R-:W-:-:S04]  /*18a0*/  UISETP.NE.AND UP0, UPT, UR5, 0x9, UPT ;  /* 0x000000090500788c */ /* 0x000fc8000bf05270 */
[----:B------:R-:W-:Y:S02]  /*18b0*/  USEL UR6, URZ, 0x1, UP0 ;  /* 0x000000013f067887 */ /* 0x000fe40008000000 */
[----:B------:R-:W-:Y:S02]  /*18c0*/  USEL UR5, UR5, URZ, UP0 ;  /* 0x0000003f05057287 */ /* 0x000fe40008000000 */
[----:B------:R-:W-:-:S06]  /*18d0*/  ULOP3.LUT UR6, UR38, UR6, URZ, 0x3c, !UPT ;  /* 0x0000000626067292 */ /* 0x000fcc000f8e3c3f */
[----:B------:R-:W-:-:S07]  /*18e0*/  IMAD.U32 R7, RZ, RZ, UR6 ;  /* 0x00000006ff077e24 */ /* 0x000fce000f8e00ff */
.L_x_30:
[----:B------:R-:W-:Y:S05]  /*18f0*/  @!P0 BRA `(.L_x_24) ;  /* 0x0000000000048947 */ /* 0x000fea0003800000 */
[----:B------:R-:W-:Y:S01]  /*1900*/  BPT.TRAP 0x1 ;  /* 0x000000040000795c */ /* 0x000fe20000300000 */
.L_x_24:
[----:B------:R-:W3:Y:S01]  /*1910*/  S2UR UR7, SR_CgaCtaId ;  /* 0x00000000000779c3 */ /* 0x000ee20000008800 */
[----:B------:R-:W-:Y:S01]  /*1920*/  UMOV UR6, 0x400 ;  /* 0x0000040000067882 */ /* 0x000fe20000000000 */
[----:B01----:R-:W-:Y:S01]  /*1930*/  IMAD.U32 R5, RZ, RZ, UR5 ;  /* 0x00000005ff057e24 */ /* 0x003fe2000f8e00ff */
[----:B------:R-:W-:Y:S01]  /*1940*/  SHF.L.U32 R4, R7, 0x1f, RZ ;  /* 0x0000001f07047819 */ /* 0x000fe200000006ff */
[----:B---3--:R-:W-:-:S06]  /*1950*/  ULEA UR6, UR7, UR6, 0x18 ;  /* 0x0000000607067291 */ /* 0x008fcc000f8ec03f */
[----:B------:R-:W-:-:S04]  /*1960*/  IMAD.U32 R6, RZ, RZ, UR6 ;  /* 0x00000006ff067e24 */ /* 0x000fc8000f8e00ff */
[----:B------:R-:W-:-:S04]  /*1970*/  IMAD R5, R5, 0x8, R6 ;  /* 0x0000000805057824 */ /* 0x000fc800078e0206 */
[----:B------:R0:W1:Y:S01]  /*1980*/  SYNCS.PHASECHK.TRANS64.TRYWAIT P1, [R5+URZ], R4 ;  /* 0x00000004050075a7 */ /* 0x000062000802017f */
[----:B------:R-:W-:Y:S05]  /*1990*/  @!P0 BRA `(.L_x_25) ;  /* 0x0000000000048947 */ /* 0x000fea0003800000 */
[----:B------:R-:W-:Y:S01]  /*19a0*/  BPT.TRAP 0x1 ;  /* 0x000000040000795c */ /* 0x000fe20000300000 */
.L_x_25:
[----:B-1----:R-:W-:Y:S05]  /*19b0*/  @P1 BRA `(.L_x_26) ;  /* 0x0000000000081947 */ /* 0x002fea0003800000 */
[----:B------:R-:W1:Y:S02]  /*19c0*/  SYNCS.PHASECHK.TRANS64.TRYWAIT P1, [R5+URZ], R4 ;  /* 0x00000004050075a7 */ /* 0x000e64000802017f */
[----:B-1----:R-:W-:Y:S05]  /*19d0*/  @!P1 BRA `(.L_x_27) ;  /* 0x0000008800989947 */ /* 0x002fea0003800000 */
.L_x_26:
[----:B------:R-:W-:Y:S01]  /*19e0*/  ULEA UR6, UR5, UR41, 0xa ;  /* 0x0000002905067291 */ /* 0x000fe2000f8e503f */
[----:B------:R-:W-:Y:S01]  /*19f0*/  WARPGROUP.ARRIVE ;  /* 0x00000000000079c5 */ /* 0x000fe20000000000 */
[----:B------:R-:W-:Y:S01]  /*1a00*/  ULEA UR7, UR5, UR4, 0x9 ;  /* 0x0000000405077291 */ /* 0x000fe2000f8e483f */
[----:B------:R-:W-:Y:S01]  /*1a10*/  UMOV UR9, 0x80000020 ;  /* 0x8000002000097882 */ /* 0x000fe20000000000 */
[----:B------:R-:W-:-:S03]  /*1a20*/  UMOV UR11, 0x80000020 ;  /* 0x80000020000b7882 */ /* 0x000fc60000000000 */
[----:B------:R-:W-:Y:S02]  /*1a30*/  UMOV UR8, UR6 ;  /* 0x0000000600087c82 */ /* 0x000fe40008000000 */
[----:B------:R-:W-:Y:S02]  /*1a40*/  UMOV UR10, UR7 ;  /* 0x00000007000a7c82 */ /* 0x000fe40008000000 */
[----:B------:R-:W-:Y:S01]  /*1a50*/  IGMMA.64x128x32.S8.S8 R88, gdesc[UR8], R88, gsb0 ;  /* 0x03600000085879f1 */ /* 0x000fe20008041058 */
[----:B------:R-:W-:Y:S01]  /*1a60*/  UIADD3 UR8, UR6, 0x200, URZ ;  /* 0x0000020006087890 */ /* 0x000fe2000fffe03f */
[----:B------:R-:W-:Y:S01]  /*1a70*/  UMOV UR9, 0x80000020 ;  /* 0x8000002000097882 */ /* 0x000fe20000000000 */
[----:B------:R-:W-:Y:S02]  /*1a80*/  WARPGROUP.DEPBAR.LE gsb0, 0x0 ;  /* 0x00008000000079c5 */ /* 0x000fe40000010000 */
[----:B------:R-:W-:-:S06]  /*1a90*/  WARPGROUP.ARRIVE ;  /* 0x00000000000079c5 */ /* 0x000fcc0000000000 */
[----:B------:R-:W-:Y:S01]  /*1aa0*/  IGMMA.64x128x32.S8.S8 R24, gdesc[UR8], R24, gsb0 ;  /* 0x03600000081879f1 */ /* 0x000fe20008041018 */
        /* <DEDUP_REMOVED lines=14> */
[----:B------:R-:W-:Y:S01]  /*1b90*/  BPT.TRAP 0x1 ;  /* 0x000000040000795c */ /* 0x000fe20000300000 */
.L_x_28:
[----:B------:R-:W-:-:S13]  /*1ba0*/  ISETP.NE.AND P1, PT, R23, RZ, PT ;  /* 0x000000ff1700720c */ /* 0x000fda0003f25270 */
[----:B01----:R-:W-:-:S04]  /*1bb0*/  @P1 IMAD R4, R3, 0x8, R6 ;  /* 0x0000000803041824 */ /* 0x003fc800078e0206 */
[----:B------:R-:W-:-:S05]  /*1bc0*/  @P1 VIADD R5, R4, 0x48 ;  /* 0x0000004804051836 */ /* 0x000fca0000000000 */
[----:B------:R-:W-:-:S04]  /*1bd0*/  @P1 PRMT R5, R152, 0x654, R5 ;  /* 0x0000065498051816 */ /* 0x000fc80000000005 */
[----:B------:R0:W-:Y:S01]  /*1be0*/  @P1 SYNCS.ARRIVE.TRANS64.RED.A1T0 RZ, [R5+URZ], RZ ;  /* 0x000000ff05ff19a7 */ /* 0x0001e2000810043f */
[----:B------:R-:W-:-:S13]  /*1bf0*/  ISETP.GT.U32.AND P1, PT, R19, 0x1, PT ;  /* 0x000000011300780c */ /* 0x000fda0003f24070 */
[----:B0-----:R-:W-:Y:S05]  /*1c00*/  @P1 BRA `(.L_x_29) ;  /* 0x0000000000041947 */ /* 0x001fea0003800000 */
[----:B------:R-:W-:Y:S01]  /*1c10*/  BPT.TRAP 0x1 ;  /* 0x000000040000795c */ /* 0x000fe20000300000 */
.L_x_29:
[----:B------:R-:W-:Y:S01]  /*1c20*/  UIADD3 UR5, UR5, 0x1, URZ ;  /* 0x0000000105057890 */ /* 0x000fe2000fffe03f */
[C---:B------:R-:W-:Y:S01]  /*1c30*/  ISETP.GT.AND P2, PT, R0.reuse, 0x1, PT ;  /* 0x000000010000780c */ /* 0x040fe20003f44270 */
[----:B------:R-:W-:Y:S02]  /*1c40*/  VIADD R3, R3, 0x1 ;  /* 0x0000000103037836 */ /* 0x000fe40000000000 */
[----:B------:R-:W-:Y:S01]  /*1c50*/  UISETP.NE.AND UP0, UPT, UR5, 0x9, UPT ;  /* 0x000000090500788c */ /* 0x000fe2000bf05270 */
[----:B------:R-:W-:Y:S02]  /*1c60*/  VIADD R0, R0, 0xffffffff ;  /* 0xffffffff00007836 */ /* 0x000fe40000000000 */
[C---:B------:R-:W-:Y:S01]  /*1c70*/  ISETP.NE.AND P1, PT, R3.reuse, 0x9, PT ;  /* 0x000000090300780c */ /* 0x040fe20003f25270 */
[----:B------:R-:W-:Y:S02]  /*1c80*/  USEL UR6, URZ, 0x1, UP0 ;  /* 0x000000013f067887 */ /* 0x000fe40008000000 */
[----:B------:R-:W-:Y:S01]  /*1c90*/  USEL UR5, UR5, URZ, UP0 ;  /* 0x0000003f05057287 */ /* 0x000fe20008000000 */
[----:B------:R-:W-:-:S03]  /*1ca0*/  SEL R3, R3, RZ, P1 ;  /* 0x000000ff03037207 */ /* 0x000fc60000800000 */
[----:B------:R-:W-:Y:S01]  /*1cb0*/  LOP3.LUT R7, R7, UR6, RZ, 0x3c, !PT ;  /* 0x0000000607077c12 */ /* 0x000fe2000f8e3cff */
[----:B------:R-:W-:Y:S07]  /*1cc0*/  @P2 BRA `(.L_x_30) ;  /* 0xfffffffc00082947 */ /* 0x000fee000383ffff */
.L_x_23:
[----:B------:R-:W3:Y:S02]  /*1cd0*/  LDC R0, c[0x0][0x28c] ;  /* 0x0000a300ff007b82 */ /* 0x000ee40000000800 */
[----:B---3--:R-:W-:-:S13]  /*1ce0*/  ISETP.GE.AND P1, PT, R0, 0x1, PT ;  /* 0x000000010000780c */ /* 0x008fda0003f26270 */
[----:B------:R-:W-:Y:S05]  /*1cf0*/  @!P1 BRA `(.L_x_31) ;  /* 0x0000000000509947 */ /* 0x000fea0003800000 */
[----:B------:R-:W-:Y:S05]  /*1d00*/  @!P0 BRA `(.L_x_32) ;  /* 0x0000000000048947 */ /* 0x000fea0003800000 */
[----:B------:R-:W-:Y:S01]  /*1d10*/  BPT.TRAP 0x1 ;  /* 0x000000040000795c */ /* 0x000fe20000300000 */
.L_x_32:
[----:B------:R-:W-:Y:S01]  /*1d20*/  ISETP.NE.AND P0, PT, R23, RZ, PT ;  /* 0x000000ff1700720c */ /* 0x000fe20003f05270 */
[----:B------:R-:W-:Y:S01]  /*1d30*/  BSSY B0, `(.L_x_33) ;  /* 0x000000e000007945 */ /* 0x000fe20003800000 */
[----:B------:R-:W-:-:S11]  /*1d40*/  ISETP.GT.U32.AND P1, PT, R19, 0x1, PT ;  /* 0x000000011300780c */ /* 0x000fd60003f24070 */
[----:B------:R-:W-:Y:S05]  /*1d50*/  @!P0 BRA `(.L_x_34) ;  /* 0x00000000002c8947 */ /* 0x000fea0003800000 */
[----:B------:R-:W-:-:S04]  /*1d60*/  UISETP.LT.AND UP0, UPT, UR40, 0x1, UPT ;  /* 0x000000012800788c */ /* 0x000fc8000bf01270 */
[----:B------:R-:W-:-:S04]  /*1d70*/  USEL UR6, UR40, 0x1, UP0 ;  /* 0x0000000128067887 */ /* 0x000fc80008000000 */
[----:B------:R-:W-:-:S04]  /*1d80*/  UIADD3 UR6, UR39, UR40, -UR6 ;  /* 0x0000002827067290 */ /* 0x000fc8000fffe806 */
[----:B------:R-:W-:-:S04]  /*1d90*/  UIMAD.WIDE.U32 UR4, UR6, 0x38e38e39, URZ ;  /* 0x38e38e39060478a5 */ /* 0x000fc8000f8e003f */
[----:B------:R-:W-:-:S04]  /*1da0*/  USHF.R.U32.HI UR4, URZ, 0x1, UR5 ;  /* 0x000000013f047899 */ /* 0x000fc80008011605 */
[----:B------:R-:W-:-:S06]  /*1db0*/  UIMAD UR6, UR4, -0x9, UR6 ;  /* 0xfffffff7040678a4 */ /* 0x000fcc000f8e0206 */
[----:B------:R-:W-:-:S04]  /*1dc0*/  IMAD.U32 R3, RZ, RZ, UR6 ;  /* 0x00000006ff037e24 */ /* 0x000fc8000f8e00ff */
[----:B------:R-:W-:-:S04]  /*1dd0*/  IMAD R0, R3, 0x8, R6 ;  /* 0x0000000803007824 */ /* 0x000fc800078e0206 */
[----:B------:R-:W-:-:S05]  /*1de0*/  VIADD R3, R0, 0x48 ;  /* 0x0000004800037836 */ /* 0x000fca0000000000 */
[----:B------:R-:W-:-:S04]  /*1df0*/  PRMT R3, R152, 0x654, R3 ;  /* 0x0000065498037816 */ /* 0x000fc80000000003 */
[----:B------:R3:W-:Y:S03]  /*1e00*/  SYNCS.ARRIVE.TRANS64.RED.A1T0 RZ, [R3+URZ], RZ ;  /* 0x000000ff03ff79a7 */ /* 0x0007e6000810043f */
.L_x_34:
[----:B------:R-:W-:Y:S05]  /*1e10*/  BSYNC B0 ;  /* 0x0000000000007941 */ /* 0x000fea0003800000 */
.L_x_33:
[----:B------:R-:W-:Y:S05]  /*1e20*/  @P1 BRA `(.L_x_31) ;  /* 0x0000000000041947 */ /* 0x000fea0003800000 */
[----:B------:R-:W-:Y:S01]  /*1e30*/  BPT.TRAP 0x1 ;  /* 0x000000040000795c */ /* 0x000fe20000300000 */
.L_x_31:
[----:B------:R-:W4:Y:S01]  /*1e40*/  LDC R6, c[0x0][0x288] ;  /* 0x0000a200ff067b82 */ /* 0x000f220000000800 */
[----:B------:R-:W-:Y:S01]  /*1e50*/  IMAD.SHL.U32 R9, R153, 0x80, RZ ;  /* 0x0000008099097824 */ /* 0x000fe200078e00ff */
[--C-:B------:R-:W-:Y:S01]  /*1e60*/  SHF.R.U32.HI R0, RZ, 0x2, R18.reuse ;  /* 0x00000002ff007819 */ /* 0x100fe20000011612 */
[----:B------:R-:W-:Y:S01]  /*1e70*/  UIADD3 UR39, UR40, UR39, URZ ;  /* 0x0000002728277290 */ /* 0x000fe2000fffe03f */
[----:B01----:R-:W-:Y:S01]  /*1e80*/  SHF.R.U32.HI R5, RZ, 0x7, R18 ;  /* 0x00000007ff057819 */ /* 0x003fe20000011612 */
[----:B------:R-:W-:Y:S01]  /*1e90*/  IMAD.SHL.U32 R11, R154, 0x100, RZ ;  /* 0x000001009a0b7824 */ /* 0x000fe200078e00ff */
[----:B------:R-:W-:Y:S01]  /*1ea0*/  LOP3.LUT R4, R18, 0x60, RZ, 0xc0, !PT ;  /* 0x0000006012047812 */ /* 0x000fe200078ec0ff */
[----:B------:R-:W-:Y:S01]  /*1eb0*/  UISETP.GT.U32.AND UP0, UPT, UR39, 0x8, UPT ;  /* 0x000000082700788c */ /* 0x000fe2000bf04070 */
[----:B---3--:R-:W-:Y:S01]  /*1ec0*/  LOP3.LUT R3, R0, 0x7, RZ, 0xc0, !PT ;  /* 0x0000000700037812 */ /* 0x008fe200078ec0ff */
[----:B------:R-:W-:Y:S01]  /*1ed0*/  IMAD.SHL.U32 R14, R18, 0x2, RZ ;  /* 0x00000002120e7824 */ /* 0x000fe200078e00ff */
[----:B------:R-:W-:Y:S01]  /*1ee0*/  LOP3.LUT R0, R5, 0x1, RZ, 0xc0, !PT ;  /* 0x0000000105007812 */ /* 0x000fe200078ec0ff */
[----:B------:R-:W-:Y:S01]  /*1ef0*/  ULDC UR7, c[0x0][0x284] ;  /* 0x0000a10000077ab9 */ /* 0x000fe20000000800 */
[----:B------:R-:W-:Y:S01]  /*1f00*/  SHF.R.U32.HI R8, RZ, 0x1, R4 ;  /* 0x00000001ff087819 */ /* 0x000fe20000011604 */
[----:B------:R-:W-:Y:S01]  /*1f10*/  UISETP.LT.U32.AND UP0, UPT, UR40, 0x9, UP0 ;  /* 0x000000092800788c */ /* 0x000fe20008701070 */
[----:B------:R-:W-:Y:S01]  /*1f20*/  SHF.R.S32.HI R162, RZ, 0x1f, R22 ;  /* 0x0000001fffa27819 */ /* 0x000fe20000011416 */
[----:B------:R-:W-:Y:S01]  /*1f30*/  UISETP.GE.U32.AND UP1, UPT, UR40, 0x9, UPT ;  /* 0x000000092800788c */ /* 0x000fe2000bf26070 */
[----:B------:R-:W-:Y:S01]  /*1f40*/  IMAD.SHL.U32 R10, R0, 0x40, RZ ;  /* 0x00000040000a7824 */ /* 0x000fe200078e00ff */
[----:B------:R-:W-:Y:S01]  /*1f50*/  IADD3 R5, RZ, -R8, -R3 ;  /* 0x80000008ff057210 */ /* 0x000fe20007ffe803 */
[----:B------:R-:W-:Y:S01]  /*1f60*/  ULDC.64 UR8, c[0x0][0x5d0] ;  /* 0x0001740000087ab9 */ /* 0x000fe20000000a00 */
[C---:B------:R-:W-:Y:S01]  /*1f70*/  LOP3.LUT R14, R9.reuse, 0x6, R14, 0xf8, !PT ;  /* 0x00000006090e7812 */ /* 0x040fe200078ef80e */
[----:B------:R-:W-:Y:S01]  /*1f80*/  UIMAD.WIDE.U32 UR4, UR39, 0x38e38e39, URZ ;  /* 0x38e38e39270478a5 */ /* 0x000fe2000f8e003f */
[----:B------:R-:W-:Y:S01]  /*1f90*/  LOP3.LUT R4, R18, 0x3, RZ, 0xc0, !PT ;  /* 0x0000000312047812 */ /* 0x000fe200078ec0ff */
[----:B------:R-:W-:Y:S01]  /*1fa0*/  USEL UR6, URZ, 0x1, !UP0 ;  /* 0x000000013f067887 */ /* 0x000fe2000c000000 */
[----:B------:R-:W-:Y:S01]  /*1fb0*/  IMAD R7, R162, UR8, RZ ;  /* 0x00000008a2077c24 */ /* 0x000fe2000f8e02ff */
[----:B----4-:R-:W-:Y:S01]  /*1fc0*/  ISETP.GE.AND P0, PT, R9, R6, PT ;  /* 0x000000060900720c */ /* 0x010fe20003f06270 */
[----:B------:R-:W-:Y:S01]  /*1fd0*/  IMAD R0, R0, -0x40, R5 ;  /* 0xffffffc000007824 */ /* 0x000fe200078e0205 */
[----:B------:R-:W-:Y:S01]  /*1fe0*/  SHF.R.S32.HI R15, RZ, 0x1f, R14 ;  /* 0x0000001fff0f7819 */ /* 0x000fe2000001140e */
[----:B------:R-:W-:Y:S01]  /*1ff0*/  USHF.R.U32.HI UR4, URZ, 0x1, UR5 ;  /* 0x000000013f047899 */ /* 0x000fe20008011605 */
[C---:B------:R-:W-:Y:S01]  /*2000*/  ISETP.GE.OR P0, PT, R11.reuse, UR7, P0 ;  /* 0x000000070b007c0c */ /* 0x040fe20008706670 */
[----:B------:R-:W-:Y:S01]  /*2010*/  ULOP3.LUT UR38, UR38, UR6, URZ, 0x3c, !UPT ;  /* 0x0000000626267292 */ /* 0x000fe2000f8e3c3f */
[----:B------:R-:W-:Y:S01]  /*2020*/  LOP3.LUT R3, R10, 0x40, R3, 0xe2, !PT ;  /* 0x000000400a037812 */ /* 0x000fe200078ee203 */
[----:B------:R-:W-:Y:S01]  /*2030*/  IMAD R10, R4, -0x2, R6 ;  /* 0xfffffffe040a7824 */ /* 0x000fe200078e0206 */
[----:B------:R-:W-:Y:S01]  /*2040*/  UIMAD UR39, UR4, -0x9, UR39 ;  /* 0xfffffff7042778a4 */ /* 0x000fe2000f8e0227 */
[----:B------:R-:W-:Y:S01]  /*2050*/  IMAD.WIDE R4, R154, 0x100, RZ ;  /* 0x000001009a047825 */ /* 0x000fe200078e02ff */
[----:B------:R-:W-:Y:S01]  /*2060*/  @UP1 ULOP3.LUT UR38, UR38, 0x1, UR4, 0x78, !UPT ;  /* 0x0000000126261892 */ /* 0x000fe2000f8e7804 */
[----:B------:R-:W-:-:S02]  /*2070*/  IADD3 R0, -R11, UR7, R0 ;  /* 0x000000070b007c10 */ /* 0x000fc4000fffe100 */
[----:B------:R-:W-:Y:S01]  /*2080*/  IMAD R13, R22, UR9, R7 ;  /* 0x00000009160d7c24 */ /* 0x000fe2000f8e0207 */
[----:B------:R-:W-:Y:S01]  /*2090*/  LOP3.LUT R153, R4, R3, R8, 0xfe, !PT ;  /* 0x0000000304997212 */ /* 0x000fe200078efe08 */
[----:B------:R-:W-:-:S04]  /*20a0*/  IMAD.WIDE.U32 R6, R22, UR8, R14 ;  /* 0x0000000816067c25 */ /* 0x000fc8000f8e000e */
[----:B------:R-:W-:Y:S02]  /*20b0*/  IMAD.IADD R7, R7, 0x1, R13 ;  /* 0x0000000107077824 */ /* 0x000fe400078e020d */
[----:B------:R-:W-:Y:S02]  /*20c0*/  IMAD.IADD R3, R10, 0x1, -R9 ;  /* 0x000000010a037824 */ /* 0x000fe400078e0a09 */
[----:B------:R-:W-:Y:S01]  /*20d0*/  IMAD.MOV.U32 R154, RZ, RZ, -0x1 ;  /* 0xffffffffff9a7424 */ /* 0x000fe200078e00ff */
[----:B------:R-:W-:Y:S06]  /*20e0*/  @P0 BRA `(.L_x_35) ;  /* 0x0000006000f40947 */ /* 0x000fec0003800000 */
[----:B------:R-:W0:Y:S01]  /*20f0*/  LDC.64 R20, c[0x0][0x5c8] ;  /* 0x00017200ff147b82 */ /* 0x000e220000000a00 */
[----:B------:R-:W-:Y:S01]  /*2100*/  ULDC.64 UR4, c[0x0][0x5c0] ;  /* 0x0001700000047ab9 */ /* 0x000fe20000000a00 */
[----:B------:R-:W-:Y:S01]  /*2110*/  BSSY B0, `(.L_x_35) ;  /* 0x000063a000007945 */ /* 0x000fe20003800000 */
[-C--:B0-----:R-:W-:Y:S01]  /*2120*/  IMAD R8, R5, R20.reuse, RZ ;  /* 0x0000001405087224 */ /* 0x081fe200078e02ff */
[----:B------:R-:W-:Y:S01]  /*2130*/  SHF.L.U64.HI R13, R20, 0x3, R21 ;  /* 0x00000003140d7819 */ /* 0x000fe20000010215 */
[----:B------:R-:W-:-:S04]  /*2140*/  IMAD.WIDE.U32 R6, R153, R20, R6 ;  /* 0x0000001499067225 */ /* 0x000fc800078e0006 */
[----:B------:R-:W-:Y:S01]  /*2150*/  IMAD R9, R153, R21, R8 ;  /* 0x0000001599097224 */ /* 0x000fe200078e0208 */
[----:B------:R-:W-:Y:S01]  /*2160*/  IADD3 R160, P0, R6, UR4, RZ ;  /* 0x0000000406a07c10 */ /* 0x000fe2000ff1e0ff */
[C---:B------:R-:W-:Y:S02]  /*2170*/  IMAD.SHL.U32 R11, R20.reuse, 0x8, RZ ;  /* 0x00000008140b7824 */ /* 0x040fe400078e00ff */
[----:B------:R-:W-:Y:S01]  /*2180*/  IMAD.IADD R9, R7, 0x1, R9 ;  /* 0x0000000107097824 */ /* 0x000fe200078e0209 */
[-C--:B------:R-:W-:Y:S02]  /*2190*/  LEA R6, P2, R20, R160.reuse, 0x7 ;  /* 0x000000a014067211 */ /* 0x080fe400078438ff */
[----:B------:R-:W-:Y:S02]  /*21a0*/  IADD3 R8, P1, R11, R160, RZ ;  /* 0x000000a00b087210 */ /* 0x000fe40007f3e0ff */
[----:B------:R-:W-:Y:S02]  /*21b0*/  IADD3.X R161, R9, UR5, RZ, P0, !PT ;  /* 0x0000000509a17c10 */ /* 0x000fe400087fe4ff */
[----:B-----5:R-:W-:-:S02]  /*21c0*/  ISETP.NE.AND P0, PT, R156, RZ, PT ;  /* 0x000000ff9c00720c */ /* 0x020fc40003f05270 */
[----:B------:R-:W-:Y:S01]  /*21d0*/  LEA.HI.X R7, R20, R161, R21, 0x7, P2 ;  /* 0x000000a114077211 */ /* 0x000fe200010f3c15 */
[----:B------:R-:W-:Y:S01]  /*21e0*/  IMAD.X R9, R13, 0x1, R161, P1 ;  /* 0x000000010d097824 */ /* 0x000fe200008e06a1 */
[----:B------:R-:W-:-:S05]  /*21f0*/  IADD3 R10, P2, R11, R6, RZ ;  /* 0x000000060b0a7210 */ /* 0x000fca0007f5e0ff */
[----:B------:R-:W-:-:S04]  /*2200*/  IMAD.X R11, R13, 0x1, R7, P2 ;  /* 0x000000010d0b7824 */ /* 0x000fc800010e0607 */
[----:B------:R-:W-:Y:S05]  /*2210*/  @!P0 BRA `(.L_x_36) ;  /* 0x0000004800948947 */ /* 0x000fea0003800000 */
[----:B------:R-:W0:Y:S01]  /*2220*/  LDC.64 R158, c[0x0][0x5b0] ;  /* 0x00016c00ff9e7b82 */ /* 0x000e220000000a00 */
[----:B------:R-:W-:Y:S01]  /*2230*/  ULDC.64 UR4, c[0x0][0x5b8] ;  /* 0x00016e0000047ab9 */ /* 0x000fe20000000a00 */
[----:B------:R-:W-:Y:S01]  /*2240*/  ISETP.GE.AND P0, PT, R0, 0x1, PT ;  /* 0x000000010000780c */ /* 0x000fe20003f06270 */
[----:B------:R-:W-:Y:S01]  /*2250*/  IMAD R21, R162, UR4, RZ ;  /* 0x00000004a2157c24 */ /* 0x000fe2000f8e02ff */
[----:B------:R-:W-:Y:S01]  /*2260*/  BSSY B1, `(.L_x_37) ;  /* 0x0000010000017945 */ /* 0x000fe20003800000 */
[C---:B------:R-:W-:Y:S01]  /*2270*/  IMAD.WIDE.U32 R14, R22.reuse, UR4, R14 ;  /* 0x00000004160e7c25 */ /* 0x040fe2000f8e000e */
[----:B------:R-:W-:Y:S02]  /*2280*/  ISETP.LT.OR P3, PT, R3, 0x1, !P0 ;  /* 0x000000010300780c */ /* 0x000fe40004761670 */
[----:B------:R-:W1:Y:S01]  /*2290*/  LDC.64 R12, c[0x0][0x5a8] ;  /* 0x00016a00ff0c7b82 */ /* 0x000e620000000a00 */
[----:B------:R-:W-:Y:S02]  /*22a0*/  IMAD R21, R22, UR5, R21 ;  /* 0x0000000516157c24 */ /* 0x000fe4000f8e0215 */
[----:B------:R-:W-:-:S02]  /*22b0*/  IMAD.MOV.U32 R20, RZ, RZ, R14 ;  /* 0x000000ffff147224 */ /* 0x000fc400078e000e */
[----:B------:R-:W-:Y:S02]  /*22c0*/  IMAD.IADD R21, R15, 0x1, R21 ;  /* 0x000000010f157824 */ /* 0x000fe400078e0215 */
[-C--:B0-----:R-:W-:Y:S01]  /*22d0*/  IMAD R22, R5, R158.reuse, RZ ;  /* 0x0000009e05167224 */ /* 0x081fe200078e02ff */
[----:B------:R-:W-:Y:S01]  /*22e0*/  SHF.L.U64.HI R165, R158, 0x3, R159 ;  /* 0x000000039ea57819 */ /* 0x000fe2000001029f */
[----:B------:R-:W-:-:S04]  /*22f0*/  IMAD.WIDE.U32 R162, R153, R158, R20 ;  /* 0x0000009e99a27225 */ /* 0x000fc800078e0014 */
[----:B------:R-:W-:Y:S01]  /*2300*/  IMAD R171, R153, R159, R22 ;  /* 0x0000009f99ab7224 */ /* 0x000fe200078e0216 */
[----:B-1----:R-:W-:Y:S01]  /*2310*/  IADD3 R162, P1, R162, R12, RZ ;  /* 0x0000000ca2a27210 */ /* 0x002fe20007f3e0ff */
[----:B------:R-:W-:-:S03]  /*2320*/  IMAD.SHL.U32 R164, R158, 0x8, RZ ;  /* 0x000000089ea47824 */ /* 0x000fc600078e00ff */
[----:B------:R-:W-:Y:S01]  /*2330*/  IADD3.X R163, R13, R163, R171, P1, !PT ;  /* 0x000000a30da37210 */ /* 0x000fe20000ffe4ab */
[----:B------:R-:W-:Y:S08]  /*2340*/  @P3 BRA `(.L_x_38) ;  /* 0x0000000000043947 */ /* 0x000ff00003800000 */
[----:B--2---:R0:W5:Y:S02]  /*2350*/  LDG.E.U8 R157, desc[UR36][R162.64] ;  /* 0x00000024a29d7981 */ /* 0x004164000c1e1100 */
.L_x_38:
[----:B------:R-:W-:Y:S05]  /*2360*/  BSYNC B1 ;  /* 0x0000000000017941 */ /* 0x000fea0003800000 */
.L_x_37:
[----:B-----5:R-:W-:Y:S01]  /*2370*/  LOP3.LUT R22, R157, 0xffff, RZ, 0xc0, !PT ;  /* 0x0000ffff9d167812 */ /* 0x020fe200078ec0ff */
[----:B------:R-:W-:Y:S01]  /*2380*/  IMAD.WIDE.U32 R166, R153, R158, R164 ;  /* 0x0000009e99a67225 */ /* 0x000fe200078e00a4 */
[----:B------:R-:W-:Y:S01]  /*2390*/  ISETP.LT.OR P4, PT, R3, 0x2, !P0 ;  /* 0x000000020300780c */ /* 0x000fe20004781670 */
[----:B------:R-:W-:Y:S01]  /*23a0*/  BSSY B1, `(.L_x_39) ;  /* 0x000000e000017945 */ /* 0x000fe20003800000 */
[----:B------:R-:W-:Y:S01]  /*23b0*/  PRMT R169, R22, 0x8880, RZ ;  /* 0x0000888016a97816 */ /* 0x000fe200000000ff */
[----:B------:R-:W-:Y:S01]  /*23c0*/  IMAD.IADD R167, R171, 0x1, R167 ;  /* 0x00000001aba77824 */ /* 0x000fe200078e02a7 */
[----:B------:R-:W-:Y:S02]  /*23d0*/  IADD3 R166, P2, P5, R14, R12, R166 ;  /* 0x0000000c0ea67210 */ /* 0x000fe40007d5e0a6 */
[----:B------:R-:W-:Y:S01]  /*23e0*/  ISETP.GE.AND P1, PT, R0, 0x9, PT ;  /* 0x000000090000780c */ /* 0x000fe20003f26270 */
[----:B------:R-:W-:Y:S01]  /*23f0*/  IMAD R22, R169, R156, RZ ;  /* 0x0000009ca9167224 */ /* 0x000fe200078e02ff */
[----:B------:R-:W-:-:S02]  /*2400*/  IADD3.X R167, R21, R13, R167, P2, P5 ;  /* 0x0000000d15a77210 */ /* 0x000fc400017ea4a7 */
[----:B------:R-:W-:Y:S01]  /*2410*/  ISETP.LT.OR P2, PT, R3, 0x1, !P1 ;  /* 0x000000010300780c */ /* 0x000fe20004f41670 */
[----:B------:R-:W-:-:S05]  /*2420*/  @!P3 IMAD R169, R88, R155, R22 ;  /* 0x0000009b58a9b224 */ /* 0x000fca00078e0216 */
[----:B------:R1:W-:Y:S01]  /*2430*/  @!P3 STG.E.U8 desc[UR36][R160.64], R169 ;  /* 0x000000a9a000b986 */ /* 0x0003e2000c101124 */
[----:B------:R-:W-:Y:S06]  /*2440*/  @P4 BRA `(.L_x_40) ;  /* 0x00000000000c4947 */ /* 0x000fec0003800000 */
[----:B--2---:R-:W1:Y:S02]  /*2450*/  LDG.E.U8 R157, desc[UR36][R162.64+0x1] ;  /* 0x00000124a29d7981 */ /* 0x004e64000c1e1100 */
[----:B-1----:R-:W-:-:S05]  /*2460*/  PRMT R169, R157, 0x8880, RZ ;  /* 0x000088809da97816 */ /* 0x002fca00000000ff */
[----:B------:R-:W-:-:S07]  /*2470*/  IMAD R22, R169, R156, RZ ;  /* 0x0000009ca9167224 */ /* 0x000fce00078e02ff */
.L_x_40:
[----:B------:R-:W-:Y:S05]  /*2480*/  BSYNC B1 ;  /* 0x0000000000017941 */ /* 0x000fea0003800000 */
.L_x_39:
[----:B------:R-:W-:Y:S01]  /*2490*/  @!P4 IMAD R89, R89, R155, R22 ;  /* 0x0000009b5959c224 */ /* 0x000fe200078e0216 */
[----:B------:R-:W-:Y:S04]  /*24a0*/  BSSY B1, `(.L_x_41) ;  /* 0x0000006000017945 */ /* 0x000fe80003800000 */
[----:B------:R3:W-:Y:S01]  /*24b0*/  @!P4 STG.E.U8 desc[UR36][R160.64+0x1], R89 ;  /* 0x00000159a000c986 */ /* 0x0007e2000c101124 */
[----:B------:R-:W-:Y:S05]  /*24c0*/  @P2 BRA `(.L_x_42) ;  /* 0x00000000000c2947 */ /* 0x000fea0003800000 */
[----:B--2---:R-:W3:Y:S02]  /*24d0*/  LDG.E.U8 R157, desc[UR36][R166.64] ;  /* 0x00000024a69d7981 */ /* 0x004ee4000c1e1100 */
[----:B---3--:R-:W-:-:S05]  /*24e0*/  PRMT R89, R157, 0x8880, RZ ;  /* 0x000088809d597816 */ /* 0x008fca00000000ff */
[----:B------:R-:W-:-:S07]  /*24f0*/  IMAD R22, R89, R156, RZ ;  /* 0x0000009c59167224 */ /* 0x000fce00078e02ff */
.L_x_42:
[----:B------:R-:W-:Y:S05]  /*2500*/  BSYNC B1 ;  /* 0x0000000000017941 */ /* 0x000fea0003800000 */
.L_x_41:
[C---:B------:R-:W-:Y:S01]  /*2510*/  ISETP.LT.OR P4, PT, R3.reuse, 0x2, !P1 ;  /* 0x000000020300780c */ /* 0x040fe20004f81670 */
[----:B---3--:R-:W-:Y:S01]  /*2520*/  @!P2 IMAD R89, R90, R155, R22 ;  /* 0x0000009b5a59a224 */ /* 0x008fe200078e0216 */
[----:B------:R-:W-:Y:S01]  /*2530*/  BSSY B1, `(.L_x_43) ;  /* 0x0000009000017945 */ /* 0x000fe20003800000 */
[C---:B------:R-:W-:Y:S02]  /*2540*/  ISETP.LT.OR P3, PT, R3.reuse, 0x9, !P0 ;  /* 0x000000090300780c */ /* 0x040fe40004761670 */
[C---:B------:R-:W-:Y:S01]  /*2550*/  ISETP.LT.OR P5, PT, R3.reuse, 0xa, !P0 ;  /* 0x0000000a0300780c */ /* 0x040fe200047a1670 */
[----:B------:R3:W-:Y:S01]  /*2560*/  @!P2 STG.E.U8 desc[UR36][R8.64], R89 ;  /* 0x000000590800a986 */ /* 0x0007e2000c101124 */
[----:B------:R-:W-:-:S06]  /*2570*/  ISETP.LT.OR P2, PT, R3, 0x9, !P1 ;  /* 0x000000090300780c */ /* 0x000fcc0004f41670 */
[----:B------:R-:W-:Y:S07]  /*2580*/  @P4 BRA `(.L_x_44) ;  /* 0x00000000000c4947 */ /* 0x000fee0003800000 */
[----:B--2---:R-:W3:Y:S02]  /*2590*/  LDG.E.U8 R157, desc[UR36][R166.64+0x1] ;  /* 0x00000124a69d7981 */ /* 0x004ee4000c1e1100 */
[----:B---3--:R-:W-:-:S05]  /*25a0*/  PRMT R89, R157, 0x8880, RZ ;  /* 0x000088809d597816 */ /* 0x008fca00000000ff */
[----:B------:R-:W-:-:S07]  /*25b0*/  IMAD R22, R89, R156, RZ ;  /* 0x0000009c59167224 */ /* 0x000fce00078e02ff */
.L_x_44:
[----:B------:R-:W-:Y:S05]  /*25c0*/  BSYNC B1 ;  /* 0x0000000000017941 */ /* 0x000fea0003800000 */
.L_x_43:
[----:B------:R-:W-:Y:S01]  /*25d0*/  @!P4 IMAD R91, R91, R155, R22 ;  /* 0x0000009b5b5bc224 */ /* 0x000fe200078e0216 */
[----:B------:R-:W-:Y:S04]  /*25e0*/  BSSY B1, `(.L_x_45) ;  /* 0x0000006000017945 */ /* 0x000fe80003800000 */
[----:B------:R4:W-:Y:S01]  /*25f0*/  @!P4 STG.E.U8 desc[UR36][R8.64+0x1], R91 ;  /* 0x0000015b0800c986 */ /* 0x0009e2000c101124 */
[----:B------:R-:W-:Y:S05]  /*2600*/  @P3 BRA `(.L_x_46) ;  /* 0x00000000000c3947 */ /* 0x000fea0003800000 */
[----:B--2---:R-:W3:Y:S02]  /*2610*/  LDG.E.U8 R157, desc[UR36][R162.64+0x8] ;  /* 0x00000824a29d7981 */ /* 0x004ee4000c1e1100 */
[----:B---3--:R-:W-:-:S05]  /*2620*/  PRMT R89, R157, 0x8880, RZ ;  /* 0x000088809d597816 */ /* 0x008fca00000000ff */
[----:B------:R-:W-:-:S07]  /*2630*/  IMAD R22, R89, R156, RZ ;  /* 0x0000009c59167224 */ /* 0x000fce00078e02ff */
.L_x_46:
[----:B------:R-:W-:Y:S05]  /*2640*/  BSYNC B1 ;  /* 0x0000000000017941 */ /* 0x000fea0003800000 */
.L_x_45:
[----:B---3--:R-:W-:Y:S01]  /*2650*/  @!P3 IMAD R89, R92, R155, R22 ;  /* 0x0000009b5c59b224 */ /* 0x008fe200078e0216 */
[----:B------:R-:W-:Y:S04]  /*2660*/  BSSY B1, `(.L_x_47) ;  /* 0x0000006000017945 */ /* 0x000fe80003800000 */
[----:B------:R3:W-:Y:S01]  /*2670*/  @!P3 STG.E.U8 desc[UR36][R160.64+0x8], R89 ;  /* 0x00000859a000b986 */ /* 0x0007e2000c101124 */
[----:B------:R-:W-:Y:S05]  /*2680*/  @P5 BRA `(.L_x_48) ;  /* 0x00000000000c5947 */ /* 0x000fea0003800000 */
[----:B--2---:R-:W3:Y:S02]  /*2690*/  LDG.E.U8 R157, desc[UR36][R162.64+0x9] ;  /* 0x00000924a29d7981 */ /* 0x004ee4000c1e1100 */
[----:B---3--:R-:W-:-:S05]  /*26a0*/  PRMT R89, R157, 0x8880, RZ ;  /* 0x000088809d597816 */ /* 0x008fca00000000ff */
[----:B------:R-:W-:-:S07]  /*26b0*/  IMAD R22, R89, R156, RZ ;  /* 0x0000009c59167224 */ /* 0x000fce00078e02ff */
.L_x_48:
[----:B------:R-:W-:Y:S05]  /*26c0*/  BSYNC B1 ;  /* 0x0000000000017941 */ /* 0x000fea0003800000 */
.L_x_47:
[----:B------:R-:W-:Y:S01]  /*26d0*/  @!P5 IMAD R93, R93, R155, R22 ;  /* 0x0000009b5d5dd224 */ /* 0x000fe200078e0216 */
[----:B------:R-:W-:Y:S04]  /*26e0*/  BSSY B1, `(.L_x_49) ;  /* 0x0000006000017945 */ /* 0x000fe80003800000 */
[----:B------:R0:W-:Y:S01]  /*26f0*/  @!P5 STG.E.U8 desc[UR36][R160.64+0x9], R93 ;  /* 0x0000095da000d986 */ /* 0x0001e2000c101124 */
[----:B------:R-:W-:Y:S05]  /*2700*/  @P2 BRA `(.L_x_50) ;  /* 0x00000000000c2947 */ /* 0x000fea0003800000 */
[----:B--2---:R-:W3:Y:S02]  /*2710*/  LDG.E.U8 R157, desc[UR36][R166.64+0x8] ;  /* 0x00000824a69d7981 */ /* 0x004ee4000c1e1100 */
[----:B---3--:R-:W-:-:S05]  /*2720*/  PRMT R89, R157, 0x8880, RZ ;  /* 0x000088809d597816 */ /* 0x008fca00000000ff */
[----:B------:R-:W-:-:S07]  /*2730*/  IMAD R22, R89, R156, RZ ;  /* 0x0000009c59167224 */ /* 0x000fce00078e02ff */
.L_x_50:
[----:B------:R-:W-:Y:S05]  /*2740*/  BSYNC B1 ;  /* 0x0000000000017941 */ /* 0x000fea0003800000 */
.L_x_49:
        /* <DEDUP_REMOVED lines=11> */
.L_x_52:
[----:B------:R-:W-:Y:S05]  /*2800*/  BSYNC B1 ;  /* 0x0000000000017941 */ /* 0x000fea0003800000 */
.L_x_51:
[----:B------:R-:W-:Y:S01]  /*2810*/  @!P4 IMAD R95, R95, R155, R22 ;  /* 0x0000009b5f5fc224 */ /* 0x000fe200078e0216 */
[----:B------:R-:W-:Y:S04]  /*2820*/  BSSY B1, `(.L_x_53) ;  /* 0x0000006000017945 */ /* 0x000fe80003800000 */
[----:B------:R0:W-:Y:S01]  /*2830*/  @!P4 STG.E.U8 desc[UR36][R8.64+0x9], R95 ;  /* 0x0000095f0800c986 */ /* 0x0001e2000c101124 */
[----:B------:R-:W-:Y:S05]  /*2840*/  @P3 BRA `(.L_x_54) ;  /* 0x00000000000c3947 */ /* 0x000fea0003800000 */
[----:B--2---:R-:W3:Y:S02]  /*2850*/  LDG.E.U8 R157, desc[UR36][R162.64+0x10] ;  /* 0x00001024a29d7981 */ /* 0x004ee4000c1e1100 */
[----:B---3--:R-:W-:-:S05]  /*2860*/  PRMT R89, R157, 0x8880, RZ ;  /* 0x000088809d597816 */ /* 0x008fca00000000ff */
[----:B------:R-:W-:-:S07]  /*2870*/  IMAD R22, R89, R156, RZ ;  /* 0x0000009c59167224 */ /* 0x000fce00078e02ff */
.L_x_54:
[----:B------:R-:W-:Y:S05]  /*2880*/  BSYNC B1 ;  /* 0x0000000000017941 */ /* 0x000fea0003800000 */
.L_x_53:
[----:B---3--:R-:W-:Y:S01]  /*2890*/  @!P3 IMAD R89, R96, R155, R22 ;  /* 0x0000009b6059b224 */ /* 0x008fe200078e0216 */
[----:B------:R-:W-:Y:S04]  /*28a0*/  BSSY B1, `(.L_x_55) ;  /* 0x0000006000017945 */ /* 0x000fe80003800000 */
[----:B------:R3:W-:Y:S01]  /*28b0*/  @!P3 STG.E.U8 desc[UR36][R160.64+0x10], R89 ;  /* 0x00001059a000b986 */ /* 0x0007e2000c101124 */
[----:B------:R-:W-:Y:S05]  /*28c0*/  @P5 BRA `(.L_x_56) ;  /* 0x00000000000c5947 */ /* 0x000fea0003800000 */
[----:B--2---:R-:W3:Y:S02]  /*28d0*/  LDG.E.U8 R157, desc[UR36][R162.64+0x11] ;  /* 0x00001124a29d7981 */ /* 0x004ee4000c1e1100 */
[----:B---3--:R-:W-:-:S05]  /*28e0*/  PRMT R89, R157, 0x8880, RZ ;  /* 0x000088809d597816 */ /* 0x008fca00000000ff */
[----:B------:R-:W-:-:S07]  /*28f0*/  IMAD R22, R89, R156, RZ ;  /* 0x0000009c59167224 */ /* 0x000fce00078e02ff */
.L_x_56:
[----:B------:R-:W-:Y:S05]  /*2900*/  BSYNC B1 ;  /* 0x0000000000017941 */ /* 0x000fea0003800000 */
.L_x_55:
[----:B------:R-:W-:Y:S01]  /*2910*/  @!P5 IMAD R97, R97, R155, R22 ;  /* 0x0000009b6161d224 */ /* 0x000fe200078e0216 */
[----:B------:R-:W-:Y:S04]  /*2920*/  BSSY B1, `(.L_x_57) ;  /* 0x0000006000017945 */ /* 0x000fe80003800000 */
[----:B------:R0:W-:Y:S01]  /*2930*/  @!P5 STG.E.U8 desc[UR36][R160.64+0x11], R97 ;  /* 0x00001161a000d986 */ /* 0x0001e2000c101124 */
[----:B------:R-:W-:Y:S05]  /*2940*/  @P2 BRA `(.L_x_58) ;  /* 0x00000000000c2947 */ /* 0x000fea0003800000 */
[----:B--2---:R-:W3:Y:S02]  /*2950*/  LDG.E.U8 R157, desc[UR36][R166.64+0x10] ;  /* 0x00001024a69d7981 */ /* 0x004ee4000c1e1100 */
[----:B---3--:R-:W-:-:S05]  /*2960*/  PRMT R89, R157, 0x8880, RZ ;  /* 0x000088809d597816 */ /* 0x008fca00000000ff */
[----:B------:R-:W-:-:S07]  /*2970*/  IMAD R22, R89, R156, RZ ;  /* 0x0000009c59167224 */ /* 0x000fce00078e02ff */
.L_x_58:
[----:B------:R-:W-:Y:S05]  /*2980*/  BSYNC B1 ;  /* 0x0000000000017941 */ /* 0x000fea0003800000 */
.L_x_57:
        /* <DEDUP_REMOVED lines=11> */
.L_x_60:
[----:B------:R-:W-:Y:S05]  /*2a40*/  BSYNC B1 ;  /* 0x0000000000017941 */ /* 0x000fea0003800000 */
.L_x_59:
[----:B------:R-:W-:Y:S01]  /*2a50*/  @!P4 IMAD R99, R99, R155, R22 ;  /* 0x0000009b6363c224 */ /* 0x000fe200078e0216 */
[----:B------:R-:W-:Y:S04]  /*2a60*/  BSSY B1, `(.L_x_61) ;  /* 0x0000006000017945 */ /* 0x000fe80003800000 */
[----:B------:R0:W-:Y:S01]  /*2a70*/  @!P4 STG.E.U8 desc[UR36][R8.64+0x11], R99 ;  /* 0x000011630800c986 */ /* 0x0001e2000c101124 */
[----:B------:R-:W-:Y:S05]  /*2a80*/  @P3 BRA `(.L_x_62) ;  /* 0x00000000000c3947 */ /* 0x000fea0003800000 */
[----:B--2---:R-:W3:Y:S02]  /*2a90*/  LDG.E.U8 R157, desc[UR36][R162.64+0x18] ;  /* 0x00001824a29d7981 */ /* 0x004ee4000c1e1100 */
[----:B---3--:R-:W-:-:S05]  /*2aa0*/  PRMT R89, R157, 0x8880, RZ ;  /* 0x000088809d597816 */ /* 0x008fca00000000ff */
[----:B------:R-:W-:-:S07]  /*2ab0*/  IMAD R22, R89, R156, RZ ;  /* 0x0000009c59167224 */ /* 0x000fce00078e02ff */
.L_x_62:
[----:B------:R-:W-:Y:S05]  /*2ac0*/  BSYNC B1 ;  /* 0x0000000000017941 */ /* 0x000fea0003800000 */
.L_x_61:
[----:B---3--:R-:W-:Y:S01]  /*2ad0*/  @!P3 IMAD R89, R100, R155, R22 ;  /* 0x0000009b6459b224 */ /* 0x008fe200078e0216 */
[----:B------:R-:W-:Y:S04]  /*2ae0*/  BSSY B1, `(.L_x_63) ;  /* 0x0000006000017945 */ /* 0x000fe80003800000 */
[----:B------:R3:W-:Y:S01]  /*2af0*/  @!P3 STG.E.U8 desc[UR36][R160.64+0x18], R89 ;  /* 0x00001859a000b986 */ /* 0x0007e2000c101124 */
[----:B------:R-:W-:Y:S05]  /*2b00*/  @P5 BRA `(.L_x_64) ;  /* 0x00000000000c5947 */ /* 0x000fea0003800000 */
[----:B--2---:R-:W3:Y:S02]  /*2b10*/  LDG.E.U8 R157, desc[UR36][R162.64+0x19] ;  /* 0x00001924a29d7981 */ /* 0x004ee4000c1e1100 */
[----:B---3--:R-:W-:-:S05]  /*2b20*/  PRMT R89, R157, 0x8880, RZ ;  /* 0x000088809d597816 */ /* 0x008fca00000000ff */
[----:B------:R-:W-:-:S07]  /*2b30*/  IMAD R22, R89, R156, RZ ;  /* 0x0000009c59167224 */ /* 0x000fce00078e02ff */
.L_x_64:
[----:B------:R-:W-:Y:S05]  /*2b40*/  BSYNC B1 ;  /* 0x0000000000017941 */ /* 0x000fea0003800000 */
.L_x_63:
[----:B------:R-:W-:Y:S01]  /*2b50*/  @!P5 IMAD R101, R101, R155, R22 ;  /* 0x0000009b6565d224 */ /* 0x000fe200078e0216 */
[----:B------:R-:W-:Y:S04]  /*2b60*/  BSSY B1, `(.L_x_65) ;  /* 0x0000006000017945 */ /* 0x000fe80003800000 */
[----:B------:R0:W-:Y:S01]  /*2b70*/  @!P5 STG.E.U8 desc[UR36][R160.64+0x19], R101 ;  /* 0x00001965a000d986 */ /* 0x0001e2000c101124 */
[----:B------:R-:W-:Y:S05]  /*2b80*/  @P2 BRA `(.L_x_66) ;  /* 0x00000000000c2947 */ /* 0x000fea0003800000 */
[----:B--2---:R-:W3:Y:S02]  /*2b90*/  LDG.E.U8 R157, desc[UR36][R166.64+0x18] ;  /* 0x00001824a69d7981 */ /* 0x004ee4000c1e1100 */
[----:B---3--:R-:W-:-:S05]  /*2ba0*/  PRMT R89, R157, 0x8880, RZ ;  /* 0x000088809d597816 */ /* 0x008fca00000000ff */
[----:B------:R-:W-:-:S07]  /*2bb0*/  IMAD R22, R89, R156, RZ ;  /* 0x0000009c59167224 */ /* 0x000fce00078e02ff */
.L_x_66:
[----:B------:R-:W-:Y:S05]  /*2bc0*/  BSYNC B1 ;  /* 0x0000000000017941 */ /* 0x000fea0003800000 */
.L_x_65:
        /* <DEDUP_REMOVED lines=11> */
.L_x_68:
[----:B------:R-:W-:Y:S05]  /*2c80*/  BSYNC B1 ;  /* 0x0000000000017941 */ /* 0x000fea0003800000 */
.L_x_67:
[----:B------:R-:W-:Y:S01]  /*2c90*/  @!P4 IMAD R103, R103, R155, R22 ;  /* 0x0000009b6767c224 */ /* 0x000fe200078e0216 */
[----:B------:R-:W-:Y:S04]  /*2ca0*/  BSSY B1, `(.L_x_69) ;  /* 0x0000006000017945 */ /* 0x000fe80003800000 */
[----:B------:R0:W-:Y:S01]  /*2cb0*/  @!P4 STG.E.U8 desc[UR36][R8.64+0x19], R103 ;  /* 0x000019670800c986 */ /* 0x0001e2000c101124 */
[----:B------:R-:W-:Y:S05]  /*2cc0*/  @P3 BRA `(.L_x_70) ;  /* 0x00000000000c3947 */ /* 0x000fea0003800000 */
[----:B--2---:R-:W3:Y:S02]  /*2cd0*/  LDG.E.U8 R157, desc[UR36][R162.64+0x20] ;  /* 0x00002024a29d7981 */ /* 0x004ee4000c1e1100 */
[----:B---3--:R-:W-:-:S05]  /*2ce0*/  PRMT R89, R157, 0x8880, RZ ;  /* 0x000088809d597816 */ /* 0x008fca00000000ff */
[----:B------:R-:W-:-:S07]  /*2cf0*/  IMAD R22, R89, R156, RZ ;  /* 0x0000009c59167224 */ /* 0x000fce00078e02ff */
.L_x_70:
[----:B------:R-:W-:Y:S05]  /*2d00*/  BSYNC B1 ;  /* 0x0000000000017941 */ /* 0x000fea0003800000 */
.L_x_69:
[----:B---3--:R-:W-:Y:S01]  /*2d10*/  @!P3 IMAD R89, R104, R155, R22 ;  /* 0x0000009b6859b224 */ /* 0x008fe200078e0216 */
[----:B------:R-:W-:Y:S04]  /*2d20*/  BSSY B1, `(.L_x_71) ;  /* 0x0000006000017945 */ /* 0x000fe80003800000 */
[----:B------:R3:W-:Y:S01]  /*2d30*/  @!P3 STG.E.U8 desc[UR36][R160.64+0x20], R89 ;  /* 0x00002059a000b986 */ /* 0x0007e2000c101124 */
[----:B------:R-:W-:Y:S05]  /*2d40*/  @P5 BRA `(.L_x_72) ;  /* 0x00000000000c5947 */ /* 0x000fea0003800000 */
[----:B--2---:R-:W3:Y:S02]  /*2d50*/  LDG.E.U8 R157, desc[UR36][R162.64+0x21] ;  /* 0x00002124a29d7981 */ /* 0x004ee4000c1e1100 */
[----:B---3--:R-:W-:-:S05]  /*2d60*/  PRMT R89, R157, 0x8880, RZ ;  /* 0x000088809d597816 */ /* 0x008fca00000000ff */
[----:B------:R-:W-:-:S07]  /*2d70*/  IMAD R22, R89, R156, RZ ;  /* 0x0000009c59167224 */ /* 0x000fce00078e02ff */
.L_x_72:
[----:B------:R-:W-:Y:S05]  /*2d80*/  BSYNC B1 ;  /* 0x0000000000017941 */ /* 0x000fea0003800000 */
.L_x_71:
[----:B------:R-:W-:Y:S01]  /*2d90*/  @!P5 IMAD R105, R105, R155, R22 ;  /* 0x0000009b6969d224 */ /* 0x000fe200078e0216 */
[----:B------:R-:W-:Y:S04]  /*2da0*/  BSSY B1, `(.L_x_73) ;  /* 0x0000006000017945 */ /* 0x000fe80003800000 */
[----:B------:R0:W-:Y:S01]  /*2db0*/  @!P5 STG.E.U8 desc[UR36][R160.64+0x21], R105 ;  /* 0x00002169a000d986 */ /* 0x0001e2000c101124 */
[----:B------:R-:W-:Y:S05]  /*2dc0*/  @P2 BRA `(.L_x_74) ;  /* 0x00000000000c2947 */ /* 0x000fea0003800000 */
[----:B--2---:R-:W3:Y:S02]  /*2dd0*/  LDG.E.U8 R157, desc[UR36][R166.64+0x20] ;  /* 0x00002024a69d7981 */ /* 0x004ee4000c1e1100 */
[----:B---3--:R-:W-:-:S05]  /*2de0*/  PRMT R89, R157, 0x8880, RZ ;  /* 0x000088809d597816 */ /* 0x008fca00000000ff */
[----:B------:R-:W-:-:S07]  /*2df0*/  IMAD R22, R89, R156, RZ ;  /* 0x0000009c59167224 */ /* 0x000fce00078e02ff */
.L_x_74:
[----:B------:R-:W-:Y:S05]  /*2e00*/  BSYNC B1 ;  /* 0x0000000000017941 */ /* 0x000fea0003800000 */
.L_x_73:
        /* <DEDUP_REMOVED lines=11> */
.L_x_76:
[----:B------:R-:W-:Y:S05]  /*2ec0*/  BSYNC B1 ;  /* 0x0000000000017941 */ /* 0x000fea0003800000 */
.L_x_75:
[----:B------:R-:W-:Y:S01]  /*2ed0*/  @!P4 IMAD R107, R107, R155, R22 ;  /* 0x0000009b6b6bc224 */ /* 0x000fe200078e0216 */
[----:B------:R-:W-:Y:S04]  /*2ee0*/  BSSY B1, `(.L_x_77) ;  /* 0x0000006000017945 */ /* 0x000fe80003800000 */
[----:B------:R0:W-:Y:S01]  /*2ef0*/  @!P4 STG.E.U8 desc[UR36][R8.64+0x21], R107 ;  /* 0x0000216b0800c986 */ /* 0x0001e2000c101124 */
[----:B------:R-:W-:Y:S05]  /*2f00*/  @P3 BRA `(.L_x_78) ;  /* 0x00000000000c3947 */ /* 0x000fea0003800000 */
[----:B--2---:R-:W3:Y:S02]  /*2f10*/  LDG.E.U8 R157, desc[UR36][R162.64+0x28] ;  /* 0x00002824a29d7981 */ /* 0x004ee4000c1e1100 */
[----:B---3--:R-:W-:-:S05]  /*2f20*/  PRMT R89, R157, 0x8880, RZ ;  /* 0x000088809d597816 */ /* 0x008fca00000000ff */
[----:B------:R-:W-:-:S07]  /*2f30*/  IMAD R22, R89, R156, RZ ;  /* 0x0000009c59167224 */ /* 0x000fce00078e02ff */
.L_x_78:
[----:B------:R-:W-:Y:S05]  /*2f40*/  BSYNC B1 ;  /* 0x0000000000017941 */ /* 0x000fea0003800000 */
.L_x_77:
[----:B---3--:R-:W-:Y:S01]  /*2f50*/  @!P3 IMAD R89, R108, R155, R22 ;  /* 0x0000009b6c59b224 */ /* 0x008fe200078e0216 */
[----:B------:R-:W-:Y:S04]  /*2f60*/  BSSY B1, `(.L_x_79) ;  /* 0x0000006000017945 */ /* 0x000fe80003800000 */
[----:B------:R3:W-:Y:S01]  /*2f70*/  @!P3 STG.E.U8 desc[UR36][R160.64+0x28], R89 ;  /* 0x00002859a000b986 */ /* 0x0007e2000c101124 */
[----:B------:R-:W-:Y:S05]  /*2f80*/  @P5 BRA `(.L_x_80) ;  /* 0x00000000000c5947 */ /* 0x000fea0003800000 */
[----:B--2---:R-:W3:Y:S02]  /*2f90*/  LDG.E.U8 R157, desc[UR36][R162.64+0x29] ;  /* 0x00002924a29d7981 */ /* 0x004ee4000c1e1100 */
[----:B---3--:R-:W-:-:S05]  /*2fa0*/  PRMT R89, R157, 0x8880, RZ ;  /* 0x000088809d597816 */ /* 0x008fca00000000ff */
[----:B------:R-:W-:-:S07]  /*2fb0*/  IMAD R22, R89, R156, RZ ;  /* 0x0000009c59167224 */ /* 0x000fce00078e02ff */
.L_x_80:
[----:B------:R-:W-:Y:S05]  /*2fc0*/  BSYNC B1 ;  /* 0x0000000000017941 */ /* 0x000fea0003800000 */
.L_x_79:
[----:B------:R-:W-:Y:S01]  /*2fd0*/  @!P5 IMAD R109, R109, R155, R22 ;  /* 0x0000009b6d6dd224 */ /* 0x000fe200078e0216 */
[----:B------:R-:W-:Y:S04]  /*2fe0*/  BSSY B1, `(.L_x_81) ;  /* 0x0000006000017945 */ /* 0x000fe80003800000 */
[----:B------:R0:W-:Y:S01]  /*2ff0*/  @!P5 STG.E.U8 desc[UR36][R160.64+0x29], R109 ;  /* 0x0000296da000d986 */ /* 0x0001e2000c101124 */
[----:B------:R-:W-:Y:S05]  /*3000*/  @P2 BRA `(.L_x_82) ;  /* 0x00000000000c2947 */ /* 0x000fea0003800000 */
[----:B--2---:R-:W3:Y:S02]  /*3010*/  LDG.E.U8 R157, desc[UR36][R166.64+0x28] ;  /* 0x00002824a69d7981 */ /* 0x004ee4000c1e1100 */
[----:B---3--:R-:W-:-:S05]  /*3020*/  PRMT R89, R157, 0x8880, RZ ;  /* 0x000088809d597816 */ /* 0x008fca00000000ff */
[----:B------:R-:W-:-:S07]  /*3030*/  IMAD R22, R89, R156, RZ ;  /* 0x0000009c59167224 */ /* 0x000fce00078e02ff */
.L_x_82:
[----:B------:R-:W-:Y:S05]  /*3040*/  BSYNC B1 ;  /* 0x0000000000017941 */ /* 0x000fea0003800000 */
.L_x_81:
        /* <DEDUP_REMOVED lines=11> */
.L_x_84:
[----:B------:R-:W-:Y:S05]  /*3100*/  BSYNC B1 ;  /* 0x0000000000017941 */ /* 0x000fea0003800000 */
.L_x_83:
[----:B------:R-:W-:Y:S01]  /*3110*/  @!P4 IMAD R111, R111, R155, R22 ;  /* 0x0000009b6f6fc224 */ /* 0x000fe200078e0216 */
[----:B------:R-:W-:Y:S04]  /*3120*/  BSSY B1, `(.L_x_85) ;  /* 0x0000006000017945 */ /* 0x000fe80003800000 */
[----:B------:R0:W-:Y:S01]  /*3130*/  @!P4 STG.E.U8 desc[UR36][R8.64+0x29], R111 ;  /* 0x0000296f0800c986 */ /* 0x0001e2000c101124 */
[----:B------:R-:W-:Y:S05]  /*3140*/  @P3 BRA `(.L_x_86) ;  /* 0x00000000000c3947 */ /* 0x000fea0003800000 */
[----:B--2---:R-:W3:Y:S02]  /*3150*/  LDG.E.U8 R157, desc[UR36][R162.64+0x30] ;  /* 0x00003024a29d7981 */ /* 0x004ee4000c1e1100 */
[----:B---3--:R-:W-:-:S05]  /*3160*/  PRMT R89, R157, 0x8880, RZ ;  /* 0x000088809d597816 */ /* 0x008fca00000000ff */
[----:B------:R-:W-:-:S07]  /*3170*/  IMAD R22, R89, R156, RZ ;  /* 0x0000009c59167224 */ /* 0x000fce00078e02ff */
.L_x_86:
[----:B------:R-:W-:Y:S05]  /*3180*/  BSYNC B1 ;  /* 0x0000000000017941 */ /* 0x000fea0003800000 */
.L_x_85:
[----:B---3--:R-:W-:Y:S01]  /*3190*/  @!P3 IMAD R89, R112, R155, R22 ;  /* 0x0000009b7059b224 */ /* 0x008fe200078e0216 */
[----:B------:R-:W-:Y:S04]  /*31a0*/  BSSY B1, `(.L_x_87) ;  /* 0x0000006000017945 */ /* 0x000fe80003800000 */
[----:B------:R3:W-:Y:S01]  /*31b0*/  @!P3 STG.E.U8 desc[UR36][R160.64+0x30], R89 ;  /* 0x00003059a000b986 */ /* 0x0007e2000c101124 */
[----:B------:R-:W-:Y:S05]  /*31c0*/  @P5 BRA `(.L_x_88) ;  /* 0x00000000000c5947 */ /* 0x000fea0003800000 */
[----:B--2---:R-:W3:Y:S02]  /*31d0*/  LDG.E.U8 R157, desc[UR36][R162.64+0x31] ;  /* 0x00003124a29d7981 */ /* 0x004ee4000c1e1100 */
[----:B---3--:R-:W-:-:S05]  /*31e0*/  PRMT R89, R157, 0x8880, RZ ;  /* 0x000088809d597816 */ /* 0x008fca00000000ff */
[----:B------:R-:W-:-:S07]  /*31f0*/  IMAD R22, R89, R156, RZ ;  /* 0x0000009c59167224 */ /* 0x000fce00078e02ff */
.L_x_88:
[----:B------:R-:W-:Y:S05]  /*3200*/  BSYNC B1 ;  /* 0x0000000000017941 */ /* 0x000fea0003800000 */
.L_x_87:
[----:B------:R-:W-:Y:S01]  /*3210*/  @!P5 IMAD R113, R113, R155, R22 ;  /* 0x0000009b7171d224 */ /* 0x000fe200078e0216 */
[----:B------:R-:W-:Y:S04]  /*3220*/  BSSY B1, `(.L_x_89) ;  /* 0x0000006000017945 */ /* 0x000fe80003800000 */
[----:B------:R0:W-:Y:S01]  /*3230*/  @!P5 STG.E.U8 desc[UR36][R160.64+0x31], R113 ;  /* 0x00003171a000d986 */ /* 0x0001e2000c101124 */
[----:B------:R-:W-:Y:S05]  /*3240*/  @P2 BRA `(.L_x_90) ;  /* 0x00000000000c2947 */ /* 0x000fea0003800000 */
[----:B--2---:R-:W3:Y:S02]  /*3250*/  LDG.E.U8 R157, desc[UR36][R166.64+0x30] ;  /* 0x00003024a69d7981 */ /* 0x004ee4000c1e1100 */
[----:B---3--:R-:W-:-:S05]  /*3260*/  PRMT R89, R157, 0x8880, RZ ;  /* 0x000088809d597816 */ /* 0x008fca00000000ff */
[----:B------:R-:W-:-:S07]  /*3270*/  IMAD R22, R89, R156, RZ ;  /* 0x0000009c59167224 */ /* 0x000fce00078e02ff */
.L_x_90:
[----:B------:R-:W-:Y:S05]  /*3280*/  BSYNC B1 ;  /* 0x0000000000017941 */ /* 0x000fea0003800000 */
.L_x_89:
        /* <DEDUP_REMOVED lines=11> */
.L_x_92:
[----:B------:R-:W-:Y:S05]  /*3340*/  BSYNC B1 ;  /* 0x0000000000017941 */ /* 0x000fea0003800000 */
.L_x_91:
[----:B------:R-:W-:Y:S01]  /*3350*/  @!P4 IMAD R115, R115, R155, R22 ;  /* 0x0000009b7373c224 */ /* 0x000fe200078e0216 */
[----:B------:R-:W-:Y:S04]  /*3360*/  BSSY B1, `(.L_x_93) ;  /* 0x0000006000017945 */ /* 0x000fe80003800000 */
[----:B------:R0:W-:Y:S01]  /*3370*/  @!P4 STG.E.U8 desc[UR36][R8.64+0x31], R115 ;  /* 0x000031730800c986 */ /* 0x0001e2000c101124 */
[----:B------:R-:W-:Y:S05]  /*3380*/  @P3 BRA `(.L_x_94) ;  /* 0x00000000000c3947 */ /* 0x000fea0003800000 */
[----:B--2---:R-:W3:Y:S02]  /*3390*/  LDG.E.U8 R157, desc[UR36][R162.64+0x38] ;  /* 0x00003824a29d7981 */ /* 0x004ee4000c1e1100 */
[----:B---3--:R-:W-:-:S05]  /*33a0*/  PRMT R89, R157, 0x8880, RZ ;  /* 0x000088809d597816 */ /* 0x008fca00000000ff */
[----:B------:R-:W-:-:S07]  /*33b0*/  IMAD R22, R89, R156, RZ ;  /* 0x0000009c59167224 */ /* 0x000fce00078e02ff */
.L_x_94:
[----:B------:R-:W-:Y:S05]  /*33c0*/  BSYNC B1 ;  /* 0x0000000000017941 */ /* 0x000fea0003800000 */
.L_x_93:
[----:B---3--:R-:W-:Y:S01]  /*33d0*/  @!P3 IMAD R89, R116, R155, R22 ;  /* 0x0000009b7459b224 */ /* 0x008fe200078e0216 */
[----:B------:R-:W-:Y:S04]  /*33e0*/  BSSY B1, `(.L_x_95) ;  /* 0x0000006000017945 */ /* 0x000fe80003800000 */
[----:B------:R3:W-:Y:S01]  /*33f0*/  @!P3 STG.E.U8 desc[UR36][R160.64+0x38], R89 ;  /* 0x00003859a000b986 */ /* 0x0007e2000c101124 */
[----:B------:R-:W-:Y:S05]  /*3400*/  @P5 BRA `(.L_x_96) ;  /* 0x00000000000c5947 */ /* 0x000fea0003800000 */
[----:B--2---:R-:W3:Y:S02]  /*3410*/  LDG.E.U8 R157, desc[UR36][R162.64+0x39] ;  /* 0x00003924a29d7981 */ /* 0x004ee4000c1e1100 */
[----:B---3--:R-:W-:-:S05]  /*3420*/  PRMT R89, R157, 0x8880, RZ ;  /* 0x000088809d597816 */ /* 0x008fca00000000ff */
[----:B------:R-:W-:-:S07]  /*3430*/  IMAD R22, R89, R156, RZ ;  /* 0x0000009c59167224 */ /* 0x000fce00078e02ff */
.L_x_96:
[----:B------:R-:W-:Y:S05]  /*3440*/  BSYNC B1 ;  /* 0x0000000000017941 */ /* 0x000fea0003800000 */
.L_x_95:
[----:B------:R-:W-:Y:S01]  /*3450*/  @!P5 IMAD R117, R117, R155, R22 ;  /* 0x0000009b7575d224 */ /* 0x000fe200078e0216 */
[----:B------:R-:W-:Y:S04]  /*3460*/  BSSY B1, `(.L_x_97) ;  /* 0x0000006000017945 */ /* 0x000fe80003800000 */
[----:B------:R0:W-:Y:S01]  /*3470*/  @!P5 STG.E.U8 desc[UR36][R160.64+0x39], R117 ;  /* 0x00003975a000d986 */ /* 0x0001e2000c101124 */
[----:B------:R-:W-:Y:S05]  /*3480*/  @P2 BRA `(.L_x_98) ;  /* 0x00000000000c2947 */ /* 0x000fea0003800000 */
[----:B--2---:R-:W3:Y:S02]  /*3490*/  LDG.E.U8 R157, desc[UR36][R166.64+0x38] ;  /* 0x00003824a69d7981 */ /* 0x004ee4000c1e1100 */
[----:B---3--:R-:W-:-:S05]  /*34a0*/  PRMT R89, R157, 0x8880, RZ ;  /* 0x000088809d597816 */ /* 0x008fca00000000ff */
[----:B------:R-:W-:-:S07]  /*34b0*/  IMAD R22, R89, R156, RZ ;  /* 0x0000009c59167224 */ /* 0x000fce00078e02ff */
.L_x_98:
[----:B------:R-:W-:Y:S05]  /*34c0*/  BSYNC B1 ;  /* 0x0000000000017941 */ /* 0x000fea0003800000 */
.L_x_97:
        /* <DEDUP_REMOVED lines=11> */
.L_x_100:
[----:B------:R-:W-:Y:S05]  /*3580*/  BSYNC B1 ;  /* 0x0000000000017941 */ /* 0x000fea0003800000 */
.L_x_99:
[----:B------:R-:W-:Y:S01]  /*3590*/  @!P4 IMAD R119, R119, R155, R22 ;  /* 0x0000009b7777c224 */ /* 0x000fe200078e0216 */
[----:B------:R-:W-:Y:S04]  /*35a0*/  BSSY B1, `(.L_x_101) ;  /* 0x0000006000017945 */ /* 0x000fe80003800000 */
[----:B------:R0:W-:Y:S01]  /*35b0*/  @!P4 STG.E.U8 desc[UR36][R8.64+0x39], R119 ;  /* 0x000039770800c986 */ /* 0x0001e2000c101124 */
[----:B------:R-:W-:Y:S05]  /*35c0*/  @P3 BRA `(.L_x_102) ;  /* 0x00000000000c3947 */ /* 0x000fea0003800000 */
[----:B--2---:R-:W3:Y:S02]  /*35d0*/  LDG.E.U8 R157, desc[UR36][R162.64+0x40] ;  /* 0x00004024a29d7981 */ /* 0x004ee4000c1e1100 */
[----:B---3--:R-:W-:-:S05]  /*35e0*/  PRMT R89, R157, 0x8880, RZ ;  /* 0x000088809d597816 */ /* 0x008fca00000000ff */
[----:B------:R-:W-:-:S07]  /*35f0*/  IMAD R22, R89, R156, RZ ;  /* 0x0000009c59167224 */ /* 0x000fce00078e02ff */
.L_x_102:
[----:B------:R-:W-:Y:S05]  /*3600*/  BSYNC B1 ;  /* 0x0000000000017941 */ /* 0x000fea0003800000 */
.L_x_101:
[----:B---3--:R-:W-:Y:S01]  /*3610*/  @!P3 IMAD R89, R120, R155, R22 ;  /* 0x0000009b7859b224 */ /* 0x008fe200078e0216 */
[----:B------:R-:W-:Y:S04]  /*3620*/  BSSY B1, `(.L_x_103) ;  /* 0x0000006000017945 */ /* 0x000fe80003800000 */
[----:B------:R3:W-:Y:S01]  /*3630*/  @!P3 STG.E.U8 desc[UR36][R160.64+0x40], R89 ;  /* 0x00004059a000b986 */ /* 0x0007e2000c101124 */
[----:B------:R-:W-:Y:S05]  /*3640*/  @P5 BRA `(.L_x_104) ;  /* 0x00000000000c5947 */ /* 0x000fea0003800000 */
[----:B--2---:R-:W3:Y:S02]  /*3650*/  LDG.E.U8 R157, desc[UR36][R162.64+0x41] ;  /* 0x00004124a29d7981 */ /* 0x004ee4000c1e1100 */
[----:B---3--:R-:W-:-:S05]  /*3660*/  PRMT R89, R157, 0x8880, RZ ;  /* 0x000088809d597816 */ /* 0x008fca00000000ff */
[----:B------:R-:W-:-:S07]  /*3670*/  IMAD R22, R89, R156, RZ ;  /* 0x0000009c59167224 */ /* 0x000fce00078e02ff */
.L_x_104:
[----:B------:R-:W-:Y:S05]  /*3680*/  BSYNC B1 ;  /* 0x0000000000017941 */ /* 0x000fea0003800000 */
.L_x_103:
[----:B------:R-:W-:Y:S01]  /*3690*/  @!P5 IMAD R121, R121, R155, R22 ;  /* 0x0000009b7979d224 */ /* 0x000fe200078e0216 */
[----:B------:R-:W-:Y:S04]  /*36a0*/  BSSY B1, `(.L_x_105) ;  /* 0x0000006000017945 */ /* 0x000fe80003800000 */
[----:B------:R0:W-:Y:S01]  /*36b0*/  @!P5 STG.E.U8 desc[UR36][R160.64+0x41], R121 ;  /* 0x00004179a000d986 */ /* 0x0001e2000c101124 */
[----:B------:R-:W-:Y:S05]  /*36c0*/  @P2 BRA `(.L_x_106) ;  /* 0x00000000000c2947 */ /* 0x000fea0003800000 */
[----:B--2---:R-:W3:Y:S02]  /*36d0*/  LDG.E.U8 R157, desc[UR36][R166.64+0x40] ;  /* 0x00004024a69d7981 */ /* 0x004ee4000c1e1100 */
[----:B---3--:R-:W-:-:S05]  /*36e0*/  PRMT R89, R157, 0x8880, RZ ;  /* 0x000088809d597816 */ /* 0x008fca00000000ff */
[----:B------:R-:W-:-:S07]  /*36f0*/  IMAD R22, R89, R156, RZ ;  /* 0x0000009c59167224 */ /* 0x000fce00078e02ff */
.L_x_106:
[----:B------:R-:W-:Y:S05]  /*3700*/  BSYNC B1 ;  /* 0x0000000000017941 */ /* 0x000fea0003800000 */
.L_x_105:
        /* <DEDUP_REMOVED lines=11> */
.L_x_108:
[----:B------:R-:W-:Y:S05]  /*37c0*/  BSYNC B1 ;  /* 0x0000000000017941 */ /* 0x000fea0003800000 */
.L_x_107:
[----:B------:R-:W-:Y:S01]  /*37d0*/  @!P4 IMAD R123, R123, R155, R22 ;  /* 0x0000009b7b7bc224 */ /* 0x000fe200078e0216 */
[----:B------:R-:W-:Y:S04]  /*37e0*/  BSSY B1, `(.L_x_109) ;  /* 0x0000006000017945 */ /* 0x000fe80003800000 */
[----:B------:R0:W-:Y:S01]  /*37f0*/  @!P4 STG.E.U8 desc[UR36][R8.64+0x41], R123 ;  /* 0x0000417b0800c986 */ /* 0x0001e2000c101124 */
[----:B------:R-:W-:Y:S05]  /*3800*/  @P3 BRA `(.L_x_110) ;  /* 0x00000000000c3947 */ /* 0x000fea0003800000 */
[----:B--2---:R-:W3:Y:S02]  /*3810*/  LDG.E.U8 R157, desc[UR36][R162.64+0x48] ;  /* 0x00004824a29d7981 */ /* 0x004ee4000c1e1100 */
[----:B---3--:R-:W-:-:S05]  /*3820*/  PRMT R89, R157, 0x8880, RZ ;  /* 0x000088809d597816 */ /* 0x008fca00000000ff */
[----:B------:R-:W-:-:S07]  /*3830*/  IMAD R22, R89, R156, RZ ;  /* 0x0000009c59167224 */ /* 0x000fce00078e02ff */
.L_x_110:
[----:B------:R-:W-:Y:S05]  /*3840*/  BSYNC B1 ;  /* 0x0000000000017941 */ /* 0x000fea0003800000 */
.L_x_109:
[----:B---3--:R-:W-:Y:S01]  /*3850*/  @!P3 IMAD R89, R124, R155, R22 ;  /* 0x0000009b7c59b224 */ /* 0x008fe200078e0216 */
[----:B------:R-:W-:Y:S04]  /*3860*/  BSSY B1, `(.L_x_111) ;  /* 0x0000006000017945 */ /* 0x000fe80003800000 */
[----:B------:R3:W-:Y:S01]  /*3870*/  @!P3 STG.E.U8 desc[UR36][R160.64+0x48], R89 ;  /* 0x00004859a000b986 */ /* 0x0007e2000c101124 */
[----:B------:R-:W-:Y:S05]  /*3880*/  @P5 BRA `(.L_x_112) ;  /* 0x00000000000c5947 */ /* 0x000fea0003800000 */
[----:B--2---:R-:W3:Y:S02]  /*3890*/  LDG.E.U8 R157, desc[UR36][R162.64+0x49] ;  /* 0x00004924a29d7981 */ /* 0x004ee4000c1e1100 */
[----:B---3--:R-:W-:-:S05]  /*38a0*/  PRMT R89, R157, 0x8880, RZ ;  /* 0x000088809d597816 */ /* 0x008fca00000000ff */
[----:B------:R-:W-:-:S07]  /*38b0*/  IMAD R22, R89, R156, RZ ;  /* 0x0000009c59167224 */ /* 0x000fce00078e02ff */
.L_x_112:
[----:B------:R-:W-:Y:S05]  /*38c0*/  BSYNC B1 ;  /* 0x0000000000017941 */ /* 0x000fea0003800000 */
.L_x_111:
[----:B------:R-:W-:Y:S01]  /*38d0*/  @!P5 IMAD R125, R125, R155, R22 ;  /* 0x0000009b7d7dd224 */ /* 0x000fe200078e0216 */
[----:B------:R-:W-:Y:S04]  /*38e0*/  BSSY B1, `(.L_x_113) ;  /* 0x0000006000017945 */ /* 0x000fe80003800000 */
[----:B------:R0:W-:Y:S01]  /*38f0*/  @!P5 STG.E.U8 desc[UR36][R160.64+0x49], R125 ;  /* 0x0000497da000d986 */ /* 0x0001e2000c101124 */
[----:B------:R-:W-:Y:S05]  /*3900*/  @P2 BRA `(.L_x_114) ;  /* 0x00000000000c2947 */ /* 0x000fea0003800000 */
[----:B--2---:R-:W3:Y:S02]  /*3910*/  LDG.E.U8 R157, desc[UR36][R166.64+0x48] ;  /* 0x00004824a69d7981 */ /* 0x004ee4000c1e1100 */
[----:B---3--:R-:W-:-:S05]  /*3920*/  PRMT R89, R157, 0x8880, RZ ;  /* 0x000088809d597816 */ /* 0x008fca00000000ff */
[----:B------:R-:W-:-:S07]  /*3930*/  IMAD R22, R89, R156, RZ ;  /* 0x0000009c59167224 */ /* 0x000fce00078e02ff */
.L_x_114:
[----:B------:R-:W-:Y:S05]  /*3940*/  BSYNC B1 ;  /* 0x0000000000017941 */ /* 0x000fea0003800000 */
.L_x_113:
        /* <DEDUP_REMOVED lines=11> */
.L_x_116:
[----:B------:R-:W-:Y:S05]  /*3a00*/  BSYNC B1 ;  /* 0x0000000000017941 */ /* 0x000fea0003800000 */
.L_x_115:
[----:B------:R-:W-:Y:S01]  /*3a10*/  @!P4 IMAD R127, R127, R155, R22 ;  /* 0x0000009b7f7fc224 */ /* 0x000fe200078e0216 */
[----:B------:R-:W-:Y:S04]  /*3a20*/  BSSY B1, `(.L_x_117) ;  /* 0x0000006000017945 */ /* 0x000fe80003800000 */
[----:B------:R0:W-:Y:S01]  /*3a30*/  @!P4 STG.E.U8 desc[UR36][R8.64+0x49], R127 ;  /* 0x0000497f0800c986 */ /* 0x0001e2000c101124 */
[----:B------:R-:W-:Y:S05]  /*3a40*/  @P3 BRA `(.L_x_118) ;  /* 0x00000000000c3947 */ /* 0x000fea0003800000 */
[----:B--2---:R-:W3:Y:S02]  /*3a50*/  LDG.E.U8 R157, desc[UR36][R162.64+0x50] ;  /* 0x00005024a29d7981 */ /* 0x004ee4000c1e1100 */
[----:B---3--:R-:W-:-:S05]  /*3a60*/  PRMT R89, R157, 0x8880, RZ ;  /* 0x000088809d597816 */ /* 0x008fca00000000ff */
[----:B------:R-:W-:-:S07]  /*3a70*/  IMAD R22, R89, R156, RZ ;  /* 0x0000009c59167224 */ /* 0x000fce00078e02ff */
.L_x_118:
[----:B------:R-:W-:Y:S05]  /*3a80*/  BSYNC B1 ;  /* 0x0000000000017941 */ /* 0x000fea0003800000 */
.L_x_117:
[----:B---3--:R-:W-:Y:S01]  /*3a90*/  @!P3 IMAD R89, R128, R155, R22 ;  /* 0x0000009b8059b224 */ /* 0x008fe200078e0216 */
[----:B------:R-:W-:Y:S04]  /*3aa0*/  BSSY B1, `(.L_x_119) ;  /* 0x0000006000017945 */ /* 0x000fe80003800000 */
[----:B------:R3:W-:Y:S01]  /*3ab0*/  @!P3 STG.E.U8 desc[UR36][R160.64+0x50], R89 ;  /* 0x00005059a000b986 */ /* 0x0007e2000c101124 */
[----:B------:R-:W-:Y:S05]  /*3ac0*/  @P5 BRA `(.L_x_120) ;  /* 0x00000000000c5947 */ /* 0x000fea0003800000 */
[----:B--2---:R-:W3:Y:S02]  /*3ad0*/  LDG.E.U8 R157, desc[UR36][R162.64+0x51] ;  /* 0x00005124a29d7981 */ /* 0x004ee4000c1e1100 */
[----:B---3--:R-:W-:-:S05]  /*3ae0*/  PRMT R89, R157, 0x8880, RZ ;  /* 0x000088809d597816 */ /* 0x008fca00000000ff */
[----:B------:R-:W-:-:S07]  /*3af0*/  IMAD R22, R89, R156, RZ ;  /* 0x0000009c59167224 */ /* 0x000fce00078e02ff */
.L_x_120:
[----:B------:R-:W-:Y:S05]  /*3b00*/  BSYNC B1 ;  /* 0x0000000000017941 */ /* 0x000fea0003800000 */
.L_x_119:
[----:B------:R-:W-:Y:S01]  /*3b10*/  @!P5 IMAD R129, R129, R155, R22 ;  /* 0x0000009b8181d224 */ /* 0x000fe200078e0216 */
[----:B------:R-:W-:Y:S04]  /*3b20*/  BSSY B1, `(.L_x_121) ;  /* 0x0000006000017945 */ /* 0x000fe80003800000 */
[----:B------:R0:W-:Y:S01]  /*3b30*/  @!P5 STG.E.U8 desc[UR36][R160.64+0x51], R129 ;  /* 0x00005181a000d986 */ /* 0x0001e2000c101124 */
[----:B------:R-:W-:Y:S05]  /*3b40*/  @P2 BRA `(.L_x_122) ;  /* 0x00000000000c2947 */ /* 0x000fea0003800000 */
[----:B--2---:R-:W3:Y:S02]  /*3b50*/  LDG.E.U8 R157, desc[UR36][R166.64+0x50] ;  /* 0x00005024a69d7981 */ /* 0x004ee4000c1e1100 */
[----:B---3--:R-:W-:-:S05]  /*3b60*/  PRMT R89, R157, 0x8880, RZ ;  /* 0x000088809d597816 */ /* 0x008fca00000000ff */
[----:B------:R-:W-:-:S07]  /*3b70*/  IMAD R22, R89, R156, RZ ;  /* 0x0000009c59167224 */ /* 0x000fce00078e02ff */
.L_x_122:
[----:B------:R-:W-:Y:S05]  /*3b80*/  BSYNC B1 ;  /* 0x0000000000017941 */ /* 0x000fea0003800000 */
.L_x_121:
        /* <DEDUP_REMOVED lines=11> */
.L_x_124:
[----:B------:R-:W-:Y:S05]  /*3c40*/  BSYNC B1 ;  /* 0x0000000000017941 */ /* 0x000fea0003800000 */
.L_x_123:
[----:B------:R-:W-:Y:S01]  /*3c50*/  @!P4 IMAD R131, R131, R155, R22 ;  /* 0x0000009b8383c224 */ /* 0x000fe200078e0216 */
[----:B------:R-:W-:Y:S04]  /*3c60*/  BSSY B1, `(.L_x_125) ;  /* 0x0000006000017945 */ /* 0x000fe80003800000 */
[----:B------:R0:W-:Y:S01]  /*3c70*/  @!P4 STG.E.U8 desc[UR36][R8.64+0x51], R131 ;  /* 0x000051830800c986 */ /* 0x0001e2000c101124 */
[----:B------:R-:W-:Y:S05]  /*3c80*/  @P3 BRA `(.L_x_126) ;  /* 0x00000000000c3947 */ /* 0x000fea0003800000 */
[----:B--2---:R-:W3:Y:S02]  /*3c90*/  LDG.E.U8 R157, desc[UR36][R162.64+0x58] ;  /* 0x00005824a29d7981 */ /* 0x004ee4000c1e1100 */
[----:B---3--:R-:W-:-:S05]  /*3ca0*/  PRMT R89, R157, 0x8880, RZ ;  /* 0x000088809d597816 */ /* 0x008fca00000000ff */
[----:B------:R-:W-:-:S07]  /*3cb0*/  IMAD R22, R89, R156, RZ ;  /* 0x0000009c59167224 */ /* 0x000fce00078e02ff */
.L_x_126:
[----:B------:R-:W-:Y:S05]  /*3cc0*/  BSYNC B1 ;  /* 0x0000000000017941 */ /* 0x000fea0003800000 */
.L_x_125:
[----:B---3--:R-:W-:Y:S01]  /*3cd0*/  @!P3 IMAD R89, R132, R155, R22 ;  /* 0x0000009b8459b224 */ /* 0x008fe200078e0216 */
[----:B------:R-:W-:Y:S04]  /*3ce0*/  BSSY B1, `(.L_x_127) ;  /* 0x0000006000017945 */ /* 0x000fe80003800000 */
[----:B------:R3:W-:Y:S01]  /*3cf0*/  @!P3 STG.E.U8 desc[UR36][R160.64+0x58], R89 ;  /* 0x00005859a000b986 */ /* 0x0007e2000c101124 */
[----:B------:R-:W-:Y:S05]  /*3d00*/  @P5 BRA `(.L_x_128) ;  /* 0x00000000000c5947 */ /* 0x000fea0003800000 */
[----:B--2---:R-:W3:Y:S02]  /*3d10*/  LDG.E.U8 R157, desc[UR36][R162.64+0x59] ;  /* 0x00005924a29d7981 */ /* 0x004ee4000c1e1100 */
[----:B---3--:R-:W-:-:S05]  /*3d20*/  PRMT R89, R157, 0x8880, RZ ;  /* 0x000088809d597816 */ /* 0x008fca00000000ff */
[----:B------:R-:W-:-:S07]  /*3d30*/  IMAD R22, R89, R156, RZ ;  /* 0x0000009c59167224 */ /* 0x000fce00078e02ff */
.L_x_128:
[----:B------:R-:W-:Y:S05]  /*3d40*/  BSYNC B1 ;  /* 0x0000000000017941 */ /* 0x000fea0003800000 */
.L_x_127:
[----:B------:R-:W-:Y:S01]  /*3d50*/  @!P5 IMAD R133, R133, R155, R22 ;  /* 0x0000009b8585d224 */ /* 0x000fe200078e0216 */
[----:B------:R-:W-:Y:S04]  /*3d60*/  BSSY B1, `(.L_x_129) ;  /* 0x0000006000017945 */ /* 0x000fe80003800000 */
[----:B------:R0:W-:Y:S01]  /*3d70*/  @!P5 STG.E.U8 desc[UR36][R160.64+0x59], R133 ;  /* 0x00005985a000d986 */ /* 0x0001e2000c101124 */
[----:B------:R-:W-:Y:S05]  /*3d80*/  @P2 BRA `(.L_x_130) ;  /* 0x00000000000c2947 */ /* 0x000fea0003800000 */
[----:B--2---:R-:W3:Y:S02]  /*3d90*/  LDG.E.U8 R157, desc[UR36][R166.64+0x58] ;  /* 0x00005824a69d7981 */ /* 0x004ee4000c1e1100 */
[----:B---3--:R-:W-:-:S05]  /*3da0*/  PRMT R89, R157, 0x8880, RZ ;  /* 0x000088809d597816 */ /* 0x008fca00000000ff */
[----:B------:R-:W-:-:S07]  /*3db0*/  IMAD R22, R89, R156, RZ ;  /* 0x0000009c59167224 */ /* 0x000fce00078e02ff */
.L_x_130:
[----:B------:R-:W-:Y:S05]  /*3dc0*/  BSYNC B1 ;  /* 0x0000000000017941 */ /* 0x000fea0003800000 */
.L_x_129:
        /* <DEDUP_REMOVED lines=11> */
.L_x_132:
[----:B------:R-:W-:Y:S05]  /*3e80*/  BSYNC B1 ;  /* 0x0000000000017941 */ /* 0x000fea0003800000 */
.L_x_131:
[----:B------:R-:W-:Y:S01]  /*3e90*/  @!P4 IMAD R135, R135, R155, R22 ;  /* 0x0000009b8787c224 */ /* 0x000fe200078e0216 */
[----:B------:R-:W-:Y:S04]  /*3ea0*/  BSSY B1, `(.L_x_133) ;  /* 0x0000006000017945 */ /* 0x000fe80003800000 */
[----:B------:R0:W-:Y:S01]  /*3eb0*/  @!P4 STG.E.U8 desc[UR36][R8.64+0x59], R135 ;  /* 0x000059870800c986 */ /* 0x0001e2000c101124 */
[----:B------:R-:W-:Y:S05]  /*3ec0*/  @P3 BRA `(.L_x_134) ;  /* 0x00000000000c3947 */ /* 0x000fea0003800000 */
[----:B--2---:R-:W3:Y:S02]  /*3ed0*/  LDG.E.U8 R157, desc[UR36][R162.64+0x60] ;  /* 0x00006024a29d7981 */ /* 0x004ee4000c1e1100 */
[----:B---3--:R-:W-:-:S05]  /*3ee0*/  PRMT R89, R157, 0x8880, RZ ;  /* 0x000088809d597816 */ /* 0x008fca00000000ff */
[----:B------:R-:W-:-:S07]  /*3ef0*/  IMAD R22, R89, R156, RZ ;  /* 0x0000009c59167224 */ /* 0x000fce00078e02ff */
.L_x_134:
[----:B------:R-:W-:Y:S05]  /*3f00*/  BSYNC B1 ;  /* 0x0000000000017941 */ /* 0x000fea0003800000 */
.L_x_133:
[----:B---3--:R-:W-:Y:S01]  /*3f10*/  @!P3 IMAD R89, R136, R155, R22 ;  /* 0x0000009b8859b224 */ /* 0x008fe200078e0216 */
[----:B------:R-:W-:Y:S04]  /*3f20*/  BSSY B1, `(.L_x_135) ;  /* 0x0000006000017945 */ /* 0x000fe80003800000 */
[----:B------:R3:W-:Y:S01]  /*3f30*/  @!P3 STG.E.U8 desc[UR36][R160.64+0x60], R89 ;  /* 0x00006059a000b986 */ /* 0x0007e2000c101124 */
[----:B------:R-:W-:Y:S05]  /*3f40*/  @P5 BRA `(.L_x_136) ;  /* 0x00000000000c5947 */ /* 0x000fea0003800000 */
[----:B--2---:R-:W3:Y:S02]  /*3f50*/  LDG.E.U8 R157, desc[UR36][R162.64+0x61] ;  /* 0x00006124a29d7981 */ /* 0x004ee4000c1e1100 */
[----:B---3--:R-:W-:-:S05]  /*3f60*/  PRMT R89, R157, 0x8880, RZ ;  /* 0x000088809d597816 */ /* 0x008fca00000000ff */
[----:B------:R-:W-:-:S07]  /*3f70*/  IMAD R22, R89, R156, RZ ;  /* 0x0000009c59167224 */ /* 0x000fce00078e02ff */
.L_x_136:
[----:B------:R-:W-:Y:S05]  /*3f80*/  BSYNC B1 ;  /* 0x0000000000017941 */ /* 0x000fea0003800000 */
.L_x_135:
[----:B------:R-:W-:Y:S01]  /*3f90*/  @!P5 IMAD R137, R137, R155, R22 ;  /* 0x0000009b8989d224 */ /* 0x000fe200078e0216 */
[----:B------:R-:W-:Y:S04]  /*3fa0*/  BSSY B1, `(.L_x_137) ;  /* 0x0000006000017945 */ /* 0x000fe80003800000 */
[----:B------:R0:W-:Y:S01]  /*3fb0*/  @!P5 STG.E.U8 desc[UR36][R160.64+0x61], R137 ;  /* 0x00006189a000d986 */ /* 0x0001e2000c101124 */
[----:B------:R-:W-:Y:S05]  /*3fc0*/  @P2 BRA `(.L_x_138) ;  /* 0x00000000000c2947 */ /* 0x000fea0003800000 */
[----:B--2---:R-:W3:Y:S02]  /*3fd0*/  LDG.E.U8 R157, desc[UR36][R166.64+0x60] ;  /* 0x00006024a69d7981 */ /* 0x004ee4000c1e1100 */
[----:B---3--:R-:W-:-:S05]  /*3fe0*/  PRMT R89, R157, 0x8880, RZ ;  /* 0x000088809d597816 */ /* 0x008fca00000000ff */
[----:B------:R-:W-:-:S07]  /*3ff0*/  IMAD R22, R89, R156, RZ ;  /* 0x0000009c59167224 */ /* 0x000fce00078e02ff */
.L_x_138:
[----:B------:R-:W-:Y:S05]  /*4000*/  BSYNC B1 ;  /* 0x0000000000017941 */ /* 0x000fea0003800000 */
.L_x_137:
        /* <DEDUP_REMOVED lines=11> */
.L_x_140:
[----:B------:R-:W-:Y:S05]  /*40c0*/  BSYNC B1 ;  /* 0x0000000000017941 */ /* 0x000fea0003800000 */
.L_x_139:
[----:B------:R-:W-:Y:S01]  /*40d0*/  @!P4 IMAD R139, R139, R155, R22 ;  /* 0x0000009b8b8bc224 */ /* 0x000fe200078e0216 */
[----:B------:R-:W-:Y:S04]  /*40e0*/  BSSY B1, `(.L_x_141) ;  /* 0x0000006000017945 */ /* 0x000fe80003800000 */
[----:B------:R0:W-:Y:S01]  /*40f0*/  @!P4 STG.E.U8 desc[UR36][R8.64+0x61], R139 ;  /* 0x0000618b0800c986 */ /* 0x0001e2000c101124 */
[----:B------:R-:W-:Y:S05]  /*4100*/  @P3 BRA `(.L_x_142) ;  /* 0x00000000000c3947 */ /* 0x000fea0003800000 */
[----:B--2---:R-:W3:Y:S02]  /*4110*/  LDG.E.U8 R157, desc[UR36][R162.64+0x68] ;  /* 0x00006824a29d7981 */ /* 0x004ee4000c1e1100 */
[----:B---3--:R-:W-:-:S05]  /*4120*/  PRMT R89, R157, 0x8880, RZ ;  /* 0x000088809d597816 */ /* 0x008fca00000000ff */
[----:B------:R-:W-:-:S07]  /*4130*/  IMAD R22, R89, R156, RZ ;  /* 0x0000009c59167224 */ /* 0x000fce00078e02ff */
.L_x_142:
[----:B------:R-:W-:Y:S05]  /*4140*/  BSYNC B1 ;  /* 0x0000000000017941 */ /* 0x000fea0003800000 */
.L_x_141:
[----:B---3--:R-:W-:Y:S01]  /*4150*/  @!P3 IMAD R89, R140, R155, R22 ;  /* 0x0000009b8c59b224 */ /* 0x008fe200078e0216 */
[----:B------:R-:W-:Y:S04]  /*4160*/  BSSY B1, `(.L_x_143) ;  /* 0x0000006000017945 */ /* 0x000fe80003800000 */
[----:B------:R3:W-:Y:S01]  /*4170*/  @!P3 STG.E.U8 desc[UR36][R160.64+0x68], R89 ;  /* 0x00006859a000b986 */ /* 0x0007e2000c101124 */
[----:B------:R-:W-:Y:S05]  /*4180*/  @P5 BRA `(.L_x_144) ;  /* 0x00000000000c5947 */ /* 0x000fea0003800000 */
[----:B--2---:R-:W3:Y:S02]  /*4190*/  LDG.E.U8 R157, desc[UR36][R162.64+0x69] ;  /* 0x00006924a29d7981 */ /* 0x004ee4000c1e1100 */
[----:B---3--:R-:W-:-:S05]  /*41a0*/  PRMT R89, R157, 0x8880, RZ ;  /* 0x000088809d597816 */ /* 0x008fca00000000ff */
[----:B------:R-:W-:-:S07]  /*41b0*/  IMAD R22, R89, R156, RZ ;  /* 0x0000009c59167224 */ /* 0x000fce00078e02ff */
.L_x_144:
[----:B------:R-:W-:Y:S05]  /*41c0*/  BSYNC B1 ;  /* 0x0000000000017941 */ /* 0x000fea0003800000 */
.L_x_143:
[----:B------:R-:W-:Y:S01]  /*41d0*/  @!P5 IMAD R141, R141, R155, R22 ;  /* 0x0000009b8d8dd224 */ /* 0x000fe200078e0216 */
[----:B------:R-:W-:Y:S04]  /*41e0*/  BSSY B1, `(.L_x_145) ;  /* 0x0000006000017945 */ /* 0x000fe80003800000 */
[----:B------:R0:W-:Y:S01]  /*41f0*/  @!P5 STG.E.U8 desc[UR36][R160.64+0x69], R141 ;  /* 0x0000698da000d986 */ /* 0x0001e2000c101124 */
[----:B------:R-:W-:Y:S05]  /*4200*/  @P2 BRA `(.L_x_146) ;  /* 0x00000000000c2947 */ /* 0x000fea0003800000 */
[----:B--2---:R-:W3:Y:S02]  /*4210*/  LDG.E.U8 R157, desc[UR36][R166.64+0x68] ;  /* 0x00006824a69d7981 */ /* 0x004ee4000c1e1100 */
[----:B---3--:R-:W-:-:S05]  /*4220*/  PRMT R89, R157, 0x8880, RZ ;  /* 0x000088809d597816 */ /* 0x008fca00000000ff */
[----:B------:R-:W-:-:S07]  /*4230*/  IMAD R22, R89, R156, RZ ;  /* 0x0000009c59167224 */ /* 0x000fce00078e02ff */
.L_x_146:
[----:B------:R-:W-:Y:S05]  /*4240*/  BSYNC B1 ;  /* 0x0000000000017941 */ /* 0x000fea0003800000 */
.L_x_145:
        /* <DEDUP_REMOVED lines=11> */
.L_x_148:
[----:B------:R-:W-:Y:S05]  /*4300*/  BSYNC B1 ;  /* 0x0000000000017941 */ /* 0x000fea0003800000 */
.L_x_147:
[----:B------:R-:W-:Y:S01]  /*4310*/  @!P4 IMAD R143, R143, R155, R22 ;  /* 0x0000009b8f8fc224 */ /* 0x000fe200078e0216 */
[----:B------:R-:W-:Y:S04]  /*4320*/  BSSY B1, `(.L_x_149) ;  /* 0x0000006000017945 */ /* 0x000fe80003800000 */
[----:B------:R0:W-:Y:S01]  /*4330*/  @!P4 STG.E.U8 desc[UR36][R8.64+0x69], R143 ;  /* 0x0000698f0800c986 */ /* 0x0001e2000c101124 */
[----:B------:R-:W-:Y:S05]  /*4340*/  @P3 BRA `(.L_x_150) ;  /* 0x00000000000c3947 */ /* 0x000fea0003800000 */
[----:B--2---:R-:W3:Y:S02]  /*4350*/  LDG.E.U8 R157, desc[UR36][R162.64+0x70] ;  /* 0x00007024a29d7981 */ /* 0x004ee4000c1e1100 */
[----:B---3--:R-:W-:-:S05]  /*4360*/  PRMT R89, R157, 0x8880, RZ ;  /* 0x000088809d597816 */ /* 0x008fca00000000ff */
[----:B------:R-:W-:-:S07]  /*4370*/  IMAD R22, R89, R156, RZ ;  /* 0x0000009c59167224 */ /* 0x000fce00078e02ff */
.L_x_150:
[----:B------:R-:W-:Y:S05]  /*4380*/  BSYNC B1 ;  /* 0x0000000000017941 */ /* 0x000fea0003800000 */
.L_x_149:
[----:B---3--:R-:W-:Y:S01]  /*4390*/  @!P3 IMAD R89, R144, R155, R22 ;  /* 0x0000009b9059b224 */ /* 0x008fe200078e0216 */
[----:B------:R-:W-:Y:S04]  /*43a0*/  BSSY B1, `(.L_x_151) ;  /* 0x0000006000017945 */ /* 0x000fe80003800000 */
[----:B------:R3:W-:Y:S01]  /*43b0*/  @!P3 STG.E.U8 desc[UR36][R160.64+0x70], R89 ;  /* 0x00007059a000b986 */ /* 0x0007e2000c101124 */
[----:B------:R-:W-:Y:S05]  /*43c0*/  @P5 BRA `(.L_x_152) ;  /* 0x00000000000c5947 */ /* 0x000fea0003800000 */
[----:B--2---:R-:W3:Y:S02]  /*43d0*/  LDG.E.U8 R157, desc[UR36][R162.64+0x71] ;  /* 0x00007124a29d7981 */ /* 0x004ee4000c1e1100 */
[----:B---3--:R-:W-:-:S05]  /*43e0*/  PRMT R89, R157, 0x8880, RZ ;  /* 0x000088809d597816 */ /* 0x008fca00000000ff */
[----:B------:R-:W-:-:S07]  /*43f0*/  IMAD R22, R89, R156, RZ ;  /* 0x0000009c59167224 */ /* 0x000fce00078e02ff */
.L_x_152:
[----:B------:R-:W-:Y:S05]  /*4400*/  BSYNC B1 ;  /* 0x0000000000017941 */ /* 0x000fea0003800000 */
.L_x_151:
[----:B------:R-:W-:Y:S01]  /*4410*/  @!P5 IMAD R145, R145, R155, R22 ;  /* 0x0000009b9191d224 */ /* 0x000fe200078e0216 */
[----:B------:R-:W-:Y:S04]  /*4420*/  BSSY B1, `(.L_x_153) ;  /* 0x0000006000017945 */ /* 0x000fe80003800000 */
[----:B------:R0:W-:Y:S01]  /*4430*/  @!P5 STG.E.U8 desc[UR36][R160.64+0x71], R145 ;  /* 0x00007191a000d986 */ /* 0x0001e2000c101124 */
[----:B------:R-:W-:Y:S05]  /*4440*/  @P2 BRA `(.L_x_154) ;  /* 0x00000000000c2947 */ /* 0x000fea0003800000 */
[----:B--2---:R-:W3:Y:S02]  /*4450*/  LDG.E.U8 R157, desc[UR36][R166.64+0x70] ;  /* 0x00007024a69d7981 */ /* 0x004ee4000c1e1100 */
[----:B---3--:R-:W-:-:S05]  /*4460*/  PRMT R89, R157, 0x8880, RZ ;  /* 0x000088809d597816 */ /* 0x008fca00000000ff */
[----:B------:R-:W-:-:S07]  /*4470*/  IMAD R22, R89, R156, RZ ;  /* 0x0000009c59167224 */ /* 0x000fce00078e02ff */
.L_x_154:
[----:B------:R-:W-:Y:S05]  /*4480*/  BSYNC B1 ;  /* 0x0000000000017941 */ /* 0x000fea0003800000 */
.L_x_153:
[C---:B------:R-:W-:Y:S01]  /*4490*/  ISETP.LT.OR P4, PT, R3.reuse, 0x72, !P1 ;  /* 0x000000720300780c */ /* 0x040fe20004f81670 */
[----:B---3--:R-:W-:Y:S01]  /*44a0*/  @!P2 IMAD R89, R146, R155, R22 ;  /* 0x0000009b9259a224 */ /* 0x008fe200078e0216 */
[----:B------:R-:W-:Y:S01]  /*44b0*/  BSSY B1, `(.L_x_155) ;  /* 0x000000b000017945 */ /* 0x000fe20003800000 */
[----:B------:R-:W-:Y:S02]  /*44c0*/  ISETP.LT.OR P3, PT, R3, 0x79, !P0 ;  /* 0x000000790300780c */ /* 0x000fe40004761670 */
[----:B------:R-:W-:Y:S01]  /*44d0*/  IADD3 R153, P5, R153, 0x80, RZ ;  /* 0x0000008099997810 */ /* 0x000fe20007fbe0ff */
[----:B------:R3:W-:Y:S01]  /*44e0*/  @!P2 STG.E.U8 desc[UR36][R8.64+0x70], R89 ;  /* 0x000070590800a986 */ /* 0x0007e2000c101124 */
[C---:B------:R-:W-:Y:S02]  /*44f0*/  ISETP.LT.OR P2, PT, R3.reuse, 0x79, !P1 ;  /* 0x000000790300780c */ /* 0x040fe40004f41670 */
[C---:B------:R-:W-:Y:S02]  /*4500*/  ISETP.LT.OR P0, PT, R3.reuse, 0x7a, !P0 ;  /* 0x0000007a0300780c */ /* 0x040fe40004701670 */
[----:B------:R-:W-:-:S02]  /*4510*/  ISETP.LT.OR P1, PT, R3, 0x7a, !P1 ;  /* 0x0000007a0300780c */ /* 0x000fc40004f21670 */
[----:B------:R-:W-:Y:S11]  /*4520*/  @P4 BRA `(.L_x_156) ;  /* 0x00000000000c4947 */ /* 0x000ff60003800000 */
[----:B--2---:R-:W3:Y:S02]  /*4530*/  LDG.E.U8 R157, desc[UR36][R166.64+0x71] ;  /* 0x00007124a69d7981 */ /* 0x004ee4000c1e1100 */
[----:B---3--:R-:W-:-:S05]  /*4540*/  PRMT R89, R157, 0x8880, RZ ;  /* 0x000088809d597816 */ /* 0x008fca00000000ff */
[----:B------:R-:W-:-:S07]  /*4550*/  IMAD R22, R89, R156, RZ ;  /* 0x0000009c59167224 */ /* 0x000fce00078e02ff */
.L_x_156:
[----:B------:R-:W-:Y:S05]  /*4560*/  BSYNC B1 ;  /* 0x0000000000017941 */ /* 0x000fea0003800000 */
.L_x_155:
[----:B------:R-:W-:Y:S01]  /*4570*/  @!P4 IMAD R147, R147, R155, R22 ;  /* 0x0000009b9393c224 */ /* 0x000fe200078e0216 */
[----:B------:R-:W-:Y:S04]  /*4580*/  BSSY B1, `(.L_x_157) ;  /* 0x0000006000017945 */ /* 0x000fe80003800000 */
[----:B------:R0:W-:Y:S01]  /*4590*/  @!P4 STG.E.U8 desc[UR36][R8.64+0x71], R147 ;  /* 0x000071930800c986 */ /* 0x0001e2000c101124 */
[----:B------:R-:W-:Y:S05]  /*45a0*/  @P3 BRA `(.L_x_158) ;  /* 0x00000000000c3947 */ /* 0x000fea0003800000 */
[----:B--2---:R-:W3:Y:S02]  /*45b0*/  LDG.E.U8 R157, desc[UR36][R162.64+0x78] ;  /* 0x00007824a29d7981 */ /* 0x004ee4000c1e1100 */
[----:B---3--:R-:W-:-:S05]  /*45c0*/  PRMT R89, R157, 0x8880, RZ ;  /* 0x000088809d597816 */ /* 0x008fca00000000ff */
[----:B------:R-:W-:-:S07]  /*45d0*/  IMAD R22, R89, R156, RZ ;  /* 0x0000009c59167224 */ /* 0x000fce00078e02ff */
.L_x_158:
[----:B------:R-:W-:Y:S05]  /*45e0*/  BSYNC B1 ;  /* 0x0000000000017941 */ /* 0x000fea0003800000 */
.L_x_157:
[----:B---3--:R-:W-:Y:S01]  /*45f0*/  @!P3 IMAD R89, R148, R155, R22 ;  /* 0x0000009b9459b224 */ /* 0x008fe200078e0216 */
[----:B------:R-:W-:Y:S01]  /*4600*/  BSSY B1, `(.L_x_159) ;  /* 0x0000007000017945 */ /* 0x000fe20003800000 */
[----:B----4-:R-:W-:-:S03]  /*4610*/  IMAD.X R91, RZ, RZ, R5, P5 ;  /* 0x000000ffff5b7224 */ /* 0x010fc600028e0605 */
[----:B------:R3:W-:Y:S01]  /*4620*/  @!P3 STG.E.U8 desc[UR36][R160.64+0x78], R89 ;  /* 0x00007859a000b986 */ /* 0x0007e2000c101124 */
[----:B------:R-:W-:Y:S05]  /*4630*/  @P0 BRA `(.L_x_160) ;  /* 0x00000000000c0947 */ /* 0x000fea0003800000 */
[----:B--2---:R-:W2:Y:S02]  /*4640*/  LDG.E.U8 R157, desc[UR36][R162.64+0x79] ;  /* 0x00007924a29d7981 */ /* 0x004ea4000c1e1100 */
[----:B--2---:R-:W-:-:S05]  /*4650*/  PRMT R5, R157, 0x8880, RZ ;  /* 0x000088809d057816 */ /* 0x004fca00000000ff */
[----:B------:R-:W-:-:S07]  /*4660*/  IMAD R22, R5, R156, RZ ;  /* 0x0000009c05167224 */ /* 0x000fce00078e02ff */
.L_x_160:
[----:B------:R-:W-:Y:S05]  /*4670*/  BSYNC B1 ;  /* 0x0000000000017941 */ /* 0x000fea0003800000 */
.L_x_159:
[----:B------:R-:W-:Y:S01]  /*4680*/  @!P0 IMAD R149, R149, R155, R22 ;  /* 0x0000009b95958224 */ /* 0x000fe200078e0216 */
[----:B------:R-:W-:Y:S01]  /*4690*/  BSSY B1, `(.L_x_161) ;  /* 0x0000007000017945 */ /* 0x000fe20003800000 */
[----:B------:R-:W-:-:S03]  /*46a0*/  IMAD R4, R91, R158, RZ ;  /* 0x0000009e5b047224 */ /* 0x000fc600078e02ff */
[----:B------:R4:W-:Y:S01]  /*46b0*/  @!P0 STG.E.U8 desc[UR36][R160.64+0x79], R149 ;  /* 0x00007995a0008986 */ /* 0x0009e2000c101124 */
[----:B------:R-:W-:Y:S05]  /*46c0*/  @P2 BRA `(.L_x_162) ;  /* 0x00000000000c2947 */ /* 0x000fea0003800000 */
[----:B--2---:R-:W2:Y:S02]  /*46d0*/  LDG.E.U8 R157, desc[UR36][R166.64+0x78] ;  /* 0x00007824a69d7981 */ /* 0x004ea4000c1e1100 */
[----:B--2---:R-:W-:-:S05]  /*46e0*/  PRMT R5, R157, 0x8880, RZ ;  /* 0x000088809d057816 */ /* 0x004fca00000000ff */
[----:B------:R-:W-:-:S07]  /*46f0*/  IMAD R22, R5, R156, RZ ;  /* 0x0000009c05167224 */ /* 0x000fce00078e02ff */
.L_x_162:
[----:B------:R-:W-:Y:S05]  /*4700*/  BSYNC B1 ;  /* 0x0000000000017941 */ /* 0x000fea0003800000 */
.L_x_161:
[----:B------:R-:W-:Y:S01]  /*4710*/  @!P2 IMAD R5, R150, R155, R22 ;  /* 0x0000009b9605a224 */ /* 0x000fe200078e0216 */
[----:B------:R-:W-:Y:S01]  /*4720*/  BSSY B1, `(.L_x_163) ;  /* 0x0000009000017945 */ /* 0x000fe20003800000 */
[C---:B---3--:R-:W-:Y:S02]  /*4730*/  IMAD R89, R153.reuse, R159, R4 ;  /* 0x0000009f99597224 */ /* 0x048fe400078e0204 */
[CC--:B------:R-:W-:Y:S01]  /*4740*/  IMAD.WIDE.U32 R164, R153.reuse, R158.reuse, R164 ;  /* 0x0000009e99a47225 */ /* 0x0c0fe200078e00a4 */
[----:B------:R3:W-:Y:S03]  /*4750*/  @!P2 STG.E.U8 desc[UR36][R8.64+0x78], R5 ;  /* 0x000078050800a986 */ /* 0x0007e6000c101124 */
[----:B------:R-:W-:Y:S01]  /*4760*/  IMAD.WIDE.U32 R158, R153, R158, R20 ;  /* 0x0000009e999e7225 */ /* 0x000fe200078e0014 */
[----:B------:R-:W-:Y:S06]  /*4770*/  @P1 BRA `(.L_x_164) ;  /* 0x00000000000c1947 */ /* 0x000fec0003800000 */
[----:B--2---:R-:W3:Y:S02]  /*4780*/  LDG.E.U8 R157, desc[UR36][R166.64+0x79] ;  /* 0x00007924a69d7981 */ /* 0x004ee4000c1e1100 */
[----:B---3--:R-:W-:-:S05]  /*4790*/  PRMT R5, R157, 0x8880, RZ ;  /* 0x000088809d057816 */ /* 0x008fca00000000ff */
[----:B------:R-:W-:-:S07]  /*47a0*/  IMAD R22, R5, R156, RZ ;  /* 0x0000009c05167224 */ /* 0x000fce00078e02ff */
.L_x_164:
[----:B------:R-:W-:Y:S05]  /*47b0*/  BSYNC B1 ;  /* 0x0000000000017941 */ /* 0x000fea0003800000 */
.L_x_163:
[----:B------:R-:W-:Y:S01]  /*47c0*/  @!P1 IMAD R151, R151, R155, R22 ;  /* 0x0000009b97979224 */ /* 0x000fe200078e0216 */
[----:B------:R-:W-:Y:S01]  /*47d0*/  ISETP.GE.AND P2, PT, R0, 0x81, PT ;  /* 0x000000810000780c */ /* 0x000fe20003f46270 */
[----:B------:R-:W-:Y:S01]  /*47e0*/  BSSY B1, `(.L_x_165) ;  /* 0x000000c000017945 */ /* 0x000fe20003800000 */
[----:B------:R-:W-:Y:S02]  /*47f0*/  IADD3 R4, P5, R158, R12, RZ ;  /* 0x0000000c9e047210 */ /* 0x000fe40007fbe0ff */
[----:B------:R0:W-:Y:S01]  /*4800*/  @!P1 STG.E.U8 desc[UR36][R8.64+0x79], R151 ;  /* 0x0000799708009986 */ /* 0x0001e2000c101124 */
[----:B------:R-:W-:Y:S02]  /*4810*/  ISETP.LT.OR P1, PT, R3, 0x1, !P2 ;  /* 0x000000010300780c */ /* 0x000fe40005721670 */
[----:B---3--:R-:W-:Y:S02]  /*4820*/  IADD3.X R5, R13, R159, R89, P5, !PT ;  /* 0x0000009f0d057210 */ /* 0x008fe40002ffe459 */
[----:B------:R-:W-:-:S02]  /*4830*/  ISETP.GE.AND P0, PT, R0, 0x89, PT ;  /* 0x000000890000780c */ /* 0x000fc40003f06270 */
[----:B------:R-:W-:Y:S02]  /*4840*/  IADD3 R12, P4, P3, R14, R12, R164 ;  /* 0x0000000c0e0c7210 */ /* 0x000fe40007b9e0a4 */
[----:B------:R-:W-:-:S05]  /*4850*/  ISETP.LT.OR P5, PT, R3, 0x2, !P2 ;  /* 0x000000020300780c */ /* 0x000fca00057a1670 */
[----:B0-----:R-:W-:Y:S08]  /*4860*/  @P1 BRA `(.L_x_166) ;  /* 0x00000000000c1947 */ /* 0x001ff00003800000 */
[----:B--2---:R-:W2:Y:S02]  /*4870*/  LDG.E.U8 R157, desc[UR36][R4.64] ;  /* 0x00000024049d7981 */ /* 0x004ea4000c1e1100 */
[----:B--2---:R-:W-:-:S05]  /*4880*/  PRMT R9, R157, 0x8880, RZ ;  /* 0x000088809d097816 */ /* 0x004fca00000000ff */
[----:B------:R-:W-:-:S07]  /*4890*/  IMAD R22, R9, R156, RZ ;  /* 0x0000009c09167224 */ /* 0x000fce00078e02ff */
.L_x_166:
[----:B------:R-:W-:Y:S05]  /*48a0*/  BSYNC B1 ;  /* 0x0000000000017941 */ /* 0x000fea0003800000 */
.L_x_165:
[----:B------:R-:W-:Y:S01]  /*48b0*/  @!P1 IMAD R9, R24, R155, R22 ;  /* 0x0000009b18099224 */ /* 0x000fe200078e0216 */
[----:B------:R-:W-:Y:S01]  /*48c0*/  BSSY B1, `(.L_x_167) ;  /* 0x0000007000017945 */ /* 0x000fe20003800000 */
[----:B------:R-:W-:-:S03]  /*48d0*/  IMAD.IADD R164, R89, 0x1, R165 ;  /* 0x0000000159a47824 */ /* 0x000fc600078e02a5 */
[----:B------:R0:W-:Y:S01]  /*48e0*/  @!P1 STG.E.U8 desc[UR36][R6.64], R9 ;  /* 0x0000000906009986 */ /* 0x0001e2000c101124 */
[----:B------:R-:W-:Y:S05]  /*48f0*/  @P5 BRA `(.L_x_168) ;  /* 0x00000000000c5947 */ /* 0x000fea0003800000 */
[----:B--2---:R-:W0:Y:S02]  /*4900*/  LDG.E.U8 R157, desc[UR36][R4.64+0x1] ;  /* 0x00000124049d7981 */ /* 0x004e24000c1e1100 */
[----:B0-----:R-:W-:-:S05]  /*4910*/  PRMT R9, R157, 0x8880, RZ ;  /* 0x000088809d097816 */ /* 0x001fca00000000ff */
[----:B------:R-:W-:-:S07]  /*4920*/  IMAD R22, R9, R156, RZ ;  /* 0x0000009c09167224 */ /* 0x000fce00078e02ff */
.L_x_168:
[----:B------:R-:W-:Y:S05]  /*4930*/  BSYNC B1 ;  /* 0x0000000000017941 */ /* 0x000fea0003800000 */
.L_x_167:
[----:B------:R-:W-:Y:S01]  /*4940*/  ISETP.LT.OR P1, PT, R3, 0x1, !P0 ;  /* 0x000000010300780c */ /* 0x000fe20004721670 */
[----:B------:R-:W-:Y:S01]  /*4950*/  @!P5 IMAD R25, R25, R155, R22 ;  /* 0x0000009b1919d224 */ /* 0x000fe200078e0216 */
[----:B------:R-:W-:Y:S01]  /*4960*/  BSSY B1, `(.L_x_169) ;  /* 0x000000a000017945 */ /* 0x000fe20003800000 */
[----:B------:R-:W-:Y:S02]  /*4970*/  IADD3.X R13, R21, R13, R164, P4, P3 ;  /* 0x0000000d150d7210 */ /* 0x000fe400027e64a4 */
[C---:B------:R-:W-:Y:S01]  /*4980*/  ISETP.LT.OR P4, PT, R3.reuse, 0x2, !P0 ;  /* 0x000000020300780c */ /* 0x040fe20004781670 */
[----:B------:R3:W-:Y:S01]  /*4990*/  @!P5 STG.E.U8 desc[UR36][R6.64+0x1], R25 ;  /* 0x000001190600d986 */ /* 0x0007e2000c101124 */
[C---:B------:R-:W-:Y:S02]  /*49a0*/  ISETP.LT.OR P5, PT, R3.reuse, 0x9, !P2 ;  /* 0x000000090300780c */ /* 0x040fe400057a1670 */
[----:B------:R-:W-:-:S04]  /*49b0*/  ISETP.LT.OR P3, PT, R3, 0xa, !P2 ;  /* 0x0000000a0300780c */ /* 0x000fc80005761670 */
[----:B------:R-:W-:Y:S09]  /*49c0*/  @P1 BRA `(.L_x_170) ;  /* 0x00000000000c1947 */ /* 0x000ff20003800000 */
[----:B--2---:R-:W0:Y:S02]  /*49d0*/  LDG.E.U8 R157, desc[UR36][R12.64] ;  /* 0x000000240c9d7981 */ /* 0x004e24000c1e1100 */
[----:B0-----:R-:W-:-:S05]  /*49e0*/  PRMT R9, R157, 0x8880, RZ ;  /* 0x000088809d097816 */ /* 0x001fca00000000ff */
[----:B------:R-:W-:-:S07]  /*49f0*/  IMAD R22, R9, R156, RZ ;  /* 0x0000009c09167224 */ /* 0x000fce00078e02ff */
.L_x_170:
[----:B------:R-:W-:Y:S05]  /*4a00*/  BSYNC B1 ;  /* 0x0000000000017941 */ /* 0x000fea0003800000 */
.L_x_169:
[----:B0-----:R-:W-:Y:S01]  /*4a10*/  @!P1 IMAD R9, R26, R155, R22 ;  /* 0x0000009b1a099224 */ /* 0x001fe200078e0216 */
[----:B------:R-:W-:Y:S04]  /*4a20*/  BSSY B1, `(.L_x_171) ;  /* 0x0000006000017945 */ /* 0x000fe80003800000 */
[----:B------:R0:W-:Y:S01]  /*4a30*/  @!P1 STG.E.U8 desc[UR36][R10.64], R9 ;  /* 0x000000090a009986 */ /* 0x0001e2000c101124 */
[----:B------:R-:W-:Y:S05]  /*4a40*/  @P4 BRA `(.L_x_172) ;  /* 0x00000000000c4947 */ /* 0x000fea0003800000 */
[----:B--2---:R-:W0:Y:S02]  /*4a50*/  LDG.E.U8 R157, desc[UR36][R12.64+0x1] ;  /* 0x000001240c9d7981 */ /* 0x004e24000c1e1100 */
[----:B0-----:R-:W-:-:S05]  /*4a60*/  PRMT R9, R157, 0x8880, RZ ;  /* 0x000088809d097816 */ /* 0x001fca00000000ff */
[----:B------:R-:W-:-:S07]  /*4a70*/  IMAD R22, R9, R156, RZ ;  /* 0x0000009c09167224 */ /* 0x000fce00078e02ff */
.L_x_172:
[----:B------:R-:W-:Y:S05]  /*4a80*/  BSYNC B1 ;  /* 0x0000000000017941 */ /* 0x000fea0003800000 */
.L_x_171:
[----:B------:R-:W-:Y:S01]  /*4a90*/  @!P4 IMAD R27, R27, R155, R22 ;  /* 0x0000009b1b1bc224 */ /* 0x000fe200078e0216 */
[----:B------:R-:W-:Y:S04]  /*4aa0*/  BSSY B1, `(.L_x_173) ;  /* 0x0000006000017945 */ /* 0x000fe80003800000 */
[----:B------:R0:W-:Y:S01]  /*4ab0*/  @!P4 STG.E.U8 desc[UR36][R10.64+0x1], R27 ;  /* 0x0000011b0a00c986 */ /* 0x0001e2000c101124 */
[----:B------:R-:W-:Y:S05]  /*4ac0*/  @P5 BRA `(.L_x_174) ;  /* 0x00000000000c5947 */ /* 0x000fea0003800000 */
[----:B--2---:R-:W0:Y:S02]  /*4ad0*/  LDG.E.U8 R157, desc[UR36][R4.64+0x8] ;  /* 0x00000824049d7981 */ /* 0x004e24000c1e1100 */
[----:B0-----:R-:W-:-:S05]  /*4ae0*/  PRMT R9, R157, 0x8880, RZ ;  /* 0x000088809d097816 */ /* 0x001fca00000000ff */
[----:B------:R-:W-:-:S07]  /*4af0*/  IMAD R22, R9, R156, RZ ;  /* 0x0000009c09167224 */ /* 0x000fce00078e02ff */
.L_x_174:
[----:B------:R-:W-:Y:S05]  /*4b00*/  BSYNC B1 ;  /* 0x0000000000017941 */ /* 0x000fea0003800000 */
.L_x_173:
[----:B0-----:R-:W-:Y:S01]  /*4b10*/  @!P5 IMAD R9, R28, R155, R22 ;  /* 0x0000009b1c09d224 */ /* 0x001fe200078e0216 */
[----:B------:R-:W-:Y:S04]  /*4b20*/  BSSY B1, `(.L_x_175) ;  /* 0x0000006000017945 */ /* 0x000fe80003800000 */
[----:B------:R0:W-:Y:S01]  /*4b30*/  @!P5 STG.E.U8 desc[UR36][R6.64+0x8], R9 ;  /* 0x000008090600d986 */ /* 0x0001e2000c101124 */
[----:B------:R-:W-:Y:S05]  /*4b40*/  @P3 BRA `(.L_x_176) ;  /* 0x00000000000c3947 */ /* 0x000fea0003800000 */
[----:B--2---:R-:W0:Y:S02]  /*4b50*/  LDG.E.U8 R157, desc[UR36][R4.64+0x9] ;  /* 0x00000924049d7981 */ /* 0x004e24000c1e1100 */
[----:B0-----:R-:W-:-:S05]  /*4b60*/  PRMT R9, R157, 0x8880, RZ ;  /* 0x000088809d097816 */ /* 0x001fca00000000ff */
[----:B------:R-:W-:-:S07]  /*4b70*/  IMAD R22, R9, R156, RZ ;  /* 0x0000009c09167224 */ /* 0x000fce00078e02ff */
.L_x_176:
[----:B------:R-:W-:Y:S05]  /*4b80*/  BSYNC B1 ;  /* 0x0000000000017941 */ /* 0x000fea0003800000 */
.L_x_175:
[----:B------:R-:W-:Y:S01]  /*4b90*/  ISETP.LT.OR P5, PT, R3, 0x9, !P0 ;  /* 0x000000090300780c */ /* 0x000fe200047a1670 */
[----:B------:R-:W-:Y:S01]  /*4ba0*/  @!P3 IMAD R29, R29, R155, R22 ;  /* 0x0000009b1d1db224 */ /* 0x000fe200078e0216 */
[----:B------:R-:W-:Y:S01]  /*4bb0*/  BSSY B1, `(.L_x_177) ;  /* 0x0000009000017945 */ /* 0x000fe20003800000 */
[C---:B------:R-:W-:Y:S02]  /*4bc0*/  ISETP.LT.OR P4, PT, R3.reuse, 0xa, !P0 ;  /* 0x0000000a0300780c */ /* 0x040fe40004781670 */
[C---:B------:R-:W-:Y:S01]  /*4bd0*/  ISETP.LT.OR P1, PT, R3.reuse, 0x12, !P2 ;  /* 0x000000120300780c */ /* 0x040fe20005721670 */
[----:B------:R0:W-:Y:S01]  /*4be0*/  @!P3 STG.E.U8 desc[UR36][R6.64+0x9], R29 ;  /* 0x0000091d0600b986 */ /* 0x0001e2000c101124 */
[----:B------:R-:W-:-:S06]  /*4bf0*/  ISETP.LT.OR P3, PT, R3, 0x11, !P2 ;  /* 0x000000110300780c */ /* 0x000fcc0005761670 */
[----:B------:R-:W-:Y:S07]  /*4c00*/  @P5 BRA `(.L_x_178) ;  /* 0x00000000000c5947 */ /* 0x000fee0003800000 */
[----:B--2---:R-:W0:Y:S02]  /*4c10*/  LDG.E.U8 R157, desc[UR36][R12.64+0x8] ;  /* 0x000008240c9d7981 */ /* 0x004e24000c1e1100 */
[----:B0-----:R-:W-:-:S05]  /*4c20*/  PRMT R9, R157, 0x8880, RZ ;  /* 0x000088809d097816 */ /* 0x001fca00000000ff */
[----:B------:R-:W-:-:S07]  /*4c30*/  IMAD R22, R9, R156, RZ ;  /* 0x0000009c09167224 */ /* 0x000fce00078e02ff */
.L_x_178:
[----:B------:R-:W-:Y:S05]  /*4c40*/  BSYNC B1 ;  /* 0x0000000000017941 */ /* 0x000fea0003800000 */
.L_x_177:
[----:B0-----:R-:W-:Y:S01]  /*4c50*/  @!P5 IMAD R9, R30, R155, R22 ;  /* 0x0000009b1e09d224 */ /* 0x001fe200078e0216 */
[----:B------:R-:W-:Y:S04]  /*4c60*/  BSSY B1, `(.L_x_179) ;  /* 0x0000006000017945 */ /* 0x000fe80003800000 */
[----:B------:R0:W-:Y:S01]  /*4c70*/  @!P5 STG.E.U8 desc[UR36][R10.64+0x8], R9 ;  /* 0x000008090a00d986 */ /* 0x0001e2000c101124 */
[----:B------:R-:W-:Y:S05]  /*4c80*/  @P4 BRA `(.L_x_180) ;  /* 0x00000000000c4947 */ /* 0x000fea0003800000 */
[----:B--2---:R-:W0:Y:S02]  /*4c90*/  LDG.E.U8 R157, desc[UR36][R12.64+0x9] ;  /* 0x000009240c9d7981 */ /* 0x004e24000c1e1100 */
[----:B0-----:R-:W-:-:S05]  /*4ca0*/  PRMT R9, R157, 0x8880, RZ ;  /* 0x000088809d097816 */ /* 0x001fca00000000ff */
[----:B------:R-:W-:-:S07]  /*4cb0*/  IMAD R22, R9, R156, RZ ;  /* 0x0000009c09167224 */ /* 0x000fce00078e02ff */
.L_x_180:
[----:B------:R-:W-:Y:S05]  /*4cc0*/  BSYNC B1 ;  /* 0x0000000000017941 */ /* 0x000fea0003800000 */
.L_x_179:
[----:B------:R-:W-:Y:S01]  /*4cd0*/  @!P4 IMAD R31, R31, R155, R22 ;  /* 0x0000009b1f1fc224 */ /* 0x000fe200078e0216 */
[----:B------:R-:W-:Y:S04]  /*4ce0*/  BSSY B1, `(.L_x_181) ;  /* 0x0000006000017945 */ /* 0x000fe80003800000 */
[----:B------:R0:W-:Y:S01]  /*4cf0*/  @!P4 STG.E.U8 desc[UR36][R10.64+0x9], R31 ;  /* 0x0000091f0a00c986 */ /* 0x0001e2000c101124 */
[----:B------:R-:W-:Y:S05]  /*4d00*/  @P3 BRA `(.L_x_182) ;  /* 0x00000000000c3947 */ /* 0x000fea0003800000 */
[----:B--2---:R-:W0:Y:S02]  /*4d10*/  LDG.E.U8 R157, desc[UR36][R4.64+0x10] ;  /* 0x00001024049d7981 */ /* 0x004e24000c1e1100 */
[----:B0-----:R-:W-:-:S05]  /*4d20*/  PRMT R9, R157, 0x8880, RZ ;  /* 0x000088809d097816 */ /* 0x001fca00000000ff */
[----:B------:R-:W-:-:S07]  /*4d30*/  IMAD R22, R9, R156, RZ ;  /* 0x0000009c09167224 */ /* 0x000fce00078e02ff */
.L_x_182:
[----:B------:R-:W-:Y:S05]  /*4d40*/  BSYNC B1 ;  /* 0x0000000000017941 */ /* 0x000fea0003800000 */
.L_x_181:
[----:B0-----:R-:W-:Y:S01]  /*4d50*/  @!P3 IMAD R9, R32, R155, R22 ;  /* 0x0000009b2009b224 */ /* 0x001fe200078e0216 */
[----:B------:R-:W-:Y:S04]  /*4d60*/  BSSY B1, `(.L_x_183) ;  /* 0x0000006000017945 */ /* 0x000fe80003800000 */
[----:B------:R0:W-:Y:S01]  /*4d70*/  @!P3 STG.E.U8 desc[UR36][R6.64+0x10], R9 ;  /* 0x000010090600b986 */ /* 0x0001e2000c101124 */
[----:B------:R-:W-:Y:S05]  /*4d80*/  @P1 BRA `(.L_x_184) ;  /* 0x00000000000c1947 */ /* 0x000fea0003800000 */
[----:B--2---:R-:W0:Y:S02]  /*4d90*/  LDG.E.U8 R157, desc[UR36][R4.64+0x11] ;  /* 0x00001124049d7981 */ /* 0x004e24000c1e1100 */
[----:B0-----:R-:W-:-:S05]  /*4da0*/  PRMT R9, R157, 0x8880, RZ ;  /* 0x000088809d097816 */ /* 0x001fca00000000ff */
[----:B------:R-:W-:-:S07]  /*4db0*/  IMAD R22, R9, R156, RZ ;  /* 0x0000009c09167224 */ /* 0x000fce00078e02ff */
.L_x_184:
[----:B------:R-:W-:Y:S05]  /*4dc0*/  BSYNC B1 ;  /* 0x0000000000017941 */ /* 0x000fea0003800000 */
.L_x_183:
        /* <DEDUP_REMOVED lines=11> */
.L_x_186:
[----:B------:R-:W-:Y:S05]  /*4e80*/  BSYNC B1 ;  /* 0x0000000000017941 */ /* 0x000fea0003800000 */
.L_x_185:
[----:B0-----:R-:W-:Y:S01]  /*4e90*/  @!P4 IMAD R9, R34, R155, R22 ;  /* 0x0000009b2209c224 */ /* 0x001fe200078e0216 */
[----:B------:R-:W-:Y:S04]  /*4ea0*/  BSSY B1, `(.L_x_187) ;  /* 0x0000006000017945 */ /* 0x000fe80003800000 */
[----:B------:R0:W-:Y:S01]  /*4eb0*/  @!P4 STG.E.U8 desc[UR36][R10.64+0x10], R9 ;  /* 0x000010090a00c986 */ /* 0x0001e2000c101124 */
[----:B------:R-:W-:Y:S05]  /*4ec0*/  @P3 BRA `(.L_x_188) ;  /* 0x00000000000c3947 */ /* 0x000fea0003800000 */
[----:B--2---:R-:W0:Y:S02]  /*4ed0*/  LDG.E.U8 R157, desc[UR36][R12.64+0x11] ;  /* 0x000011240c9d7981 */ /* 0x004e24000c1e1100 */
[----:B0-----:R-:W-:-:S05]  /*4ee0*/  PRMT R9, R157, 0x8880, RZ ;  /* 0x000088809d097816 */ /* 0x001fca00000000ff */
[----:B------:R-:W-:-:S07]  /*4ef0*/  IMAD R22, R9, R156, RZ ;  /* 0x0000009c09167224 */ /* 0x000fce00078e02ff */
.L_x_188:
[----:B------:R-:W-:Y:S05]  /*4f00*/  BSYNC B1 ;  /* 0x0000000000017941 */ /* 0x000fea0003800000 */
.L_x_187:
[----:B------:R-:W-:Y:S01]  /*4f10*/  @!P3 IMAD R35, R35, R155, R22 ;  /* 0x0000009b2323b224 */ /* 0x000fe200078e0216 */
[----:B------:R-:W-:Y:S04]  /*4f20*/  BSSY B1, `(.L_x_189) ;  /* 0x0000006000017945 */ /* 0x000fe80003800000 */
[----:B------:R0:W-:Y:S01]  /*4f30*/  @!P3 STG.E.U8 desc[UR36][R10.64+0x11], R35 ;  /* 0x000011230a00b986 */ /* 0x0001e2000c101124 */
[----:B------:R-:W-:Y:S05]  /*4f40*/  @P5 BRA `(.L_x_190) ;  /* 0x00000000000c5947 */ /* 0x000fea0003800000 */
[----:B--2---:R-:W0:Y:S02]  /*4f50*/  LDG.E.U8 R157, desc[UR36][R4.64+0x18] ;  /* 0x00001824049d7981 */ /* 0x004e24000c1e1100 */
[----:B0-----:R-:W-:-:S05]  /*4f60*/  PRMT R9, R157, 0x8880, RZ ;  /* 0x000088809d097816 */ /* 0x001fca00000000ff */
[----:B------:R-:W-:-:S07]  /*4f70*/  IMAD R22, R9, R156, RZ ;  /* 0x0000009c09167224 */ /* 0x000fce00078e02ff */
.L_x_190:
[----:B------:R-:W-:Y:S05]  /*4f80*/  BSYNC B1 ;  /* 0x0000000000017941 */ /* 0x000fea0003800000 */
.L_x_189:
[----:B0-----:R-:W-:Y:S01]  /*4f90*/  @!P5 IMAD R9, R36, R155, R22 ;  /* 0x0000009b2409d224 */ /* 0x001fe200078e0216 */
[----:B------:R-:W-:Y:S04]  /*4fa0*/  BSSY B1, `(.L_x_191) ;  /* 0x0000006000017945 */ /* 0x000fe80003800000 */
[----:B------:R0:W-:Y:S01]  /*4fb0*/  @!P5 STG.E.U8 desc[UR36][R6.64+0x18], R9 ;  /* 0x000018090600d986 */ /* 0x0001e2000c101124 */
[----:B------:R-:W-:Y:S05]  /*4fc0*/  @P1 BRA `(.L_x_192) ;  /* 0x00000000000c1947 */ /* 0x000fea0003800000 */
[----:B--2---:R-:W0:Y:S02]  /*4fd0*/  LDG.E.U8 R157, desc[UR36][R4.64+0x19] ;  /* 0x00001924049d7981 */ /* 0x004e24000c1e1100 */
[----:B0-----:R-:W-:-:S05]  /*4fe0*/  PRMT R9, R157, 0x8880, RZ ;  /* 0x000088809d097816 */ /* 0x001fca00000000ff */
[----:B------:R-:W-:-:S07]  /*4ff0*/  IMAD R22, R9, R156, RZ ;  /* 0x0000009c09167224 */ /* 0x000fce00078e02ff */
.L_x_192:
[----:B------:R-:W-:Y:S05]  /*5000*/  BSYNC B1 ;  /* 0x0000000000017941 */ /* 0x000fea0003800000 */
.L_x_191:
        /* <DEDUP_REMOVED lines=11> */
.L_x_194:
[----:B------:R-:W-:Y:S05]  /*50c0*/  BSYNC B1 ;  /* 0x0000000000017941 */ /* 0x000fea0003800000 */
.L_x_193:
[----:B0-----:R-:W-:Y:S01]  /*50d0*/  @!P4 IMAD R9, R38, R155, R22 ;  /* 0x0000009b2609c224 */ /* 0x001fe200078e0216 */
[----:B------:R-:W-:Y:S04]  /*50e0*/  BSSY B1, `(.L_x_195) ;  /* 0x0000006000017945 */ /* 0x000fe80003800000 */
[----:B------:R0:W-:Y:S01]  /*50f0*/  @!P4 STG.E.U8 desc[UR36][R10.64+0x18], R9 ;  /* 0x000018090a00c986 */ /* 0x0001e2000c101124 */
[----:B------:R-:W-:Y:S05]  /*5100*/  @P3 BRA `(.L_x_196) ;  /* 0x00000000000c3947 */ /* 0x000fea0003800000 */
[----:B--2---:R-:W0:Y:S02]  /*5110*/  LDG.E.U8 R157, desc[UR36][R12.64+0x19] ;  /* 0x000019240c9d7981 */ /* 0x004e24000c1e1100 */
[----:B0-----:R-:W-:-:S05]  /*5120*/  PRMT R9, R157, 0x8880, RZ ;  /* 0x000088809d097816 */ /* 0x001fca00000000ff */
[----:B------:R-:W-:-:S07]  /*5130*/  IMAD R22, R9, R156, RZ ;  /* 0x0000009c09167224 */ /* 0x000fce00078e02ff */
.L_x_196:
[----:B------:R-:W-:Y:S05]  /*5140*/  BSYNC B1 ;  /* 0x0000000000017941 */ /* 0x000fea0003800000 */
.L_x_195:
[----:B------:R-:W-:Y:S01]  /*5150*/  @!P3 IMAD R39, R39, R155, R22 ;  /* 0x0000009b2727b224 */ /* 0x000fe200078e0216 */
[----:B------:R-:W-:Y:S04]  /*5160*/  BSSY B1, `(.L_x_197) ;  /* 0x0000006000017945 */ /* 0x000fe80003800000 */
[----:B------:R0:W-:Y:S01]  /*5170*/  @!P3 STG.E.U8 desc[UR36][R10.64+0x19], R39 ;  /* 0x000019270a00b986 */ /* 0x0001e2000c101124 */
[----:B------:R-:W-:Y:S05]  /*5180*/  @P5 BRA `(.L_x_198) ;  /* 0x00000000000c5947 */ /* 0x000fea0003800000 */
[----:B--2---:R-:W0:Y:S02]  /*5190*/  LDG.E.U8 R157, desc[UR36][R4.64+0x20] ;  /* 0x00002024049d7981 */ /* 0x004e24000c1e1100 */
[----:B0-----:R-:W-:-:S05]  /*51a0*/  PRMT R9, R157, 0x8880, RZ ;  /* 0x000088809d097816 */ /* 0x001fca00000000ff */
[----:B------:R-:W-:-:S07]  /*51b0*/  IMAD R22, R9, R156, RZ ;  /* 0x0000009c09167224 */ /* 0x000fce00078e02ff */
.L_x_198:
[----:B------:R-:W-:Y:S05]  /*51c0*/  BSYNC B1 ;  /* 0x0000000000017941 */ /* 0x000fea0003800000 */
.L_x_197:
[----:B0-----:R-:W-:Y:S01]  /*51d0*/  @!P5 IMAD R9, R40, R155, R22 ;  /* 0x0000009b2809d224 */ /* 0x001fe200078e0216 */
[----:B------:R-:W-:Y:S04]  /*51e0*/  BSSY B1, `(.L_x_199) ;  /* 0x0000006000017945 */ /* 0x000fe80003800000 */
[----:B------:R0:W-:Y:S01]  /*51f0*/  @!P5 STG.E.U8 desc[UR36][R6.64+0x20], R9 ;  /* 0x000020090600d986 */ /* 0x0001e2000c101124 */
[----:B------:R-:W-:Y:S05]  /*5200*/  @P1 BRA `(.L_x_200) ;  /* 0x00000000000c1947 */ /* 0x000fea0003800000 */
[----:B--2---:R-:W0:Y:S02]  /*5210*/  LDG.E.U8 R157, desc[UR36][R4.64+0x21] ;  /* 0x00002124049d7981 */ /* 0x004e24000c1e1100 */
[----:B0-----:R-:W-:-:S05]  /*5220*/  PRMT R9, R157, 0x8880, RZ ;  /* 0x000088809d097816 */ /* 0x001fca00000000ff */
[----:B------:R-:W-:-:S07]  /*5230*/  IMAD R22, R9, R156, RZ ;  /* 0x0000009c09167224 */ /* 0x000fce00078e02ff */
.L_x_200:
[----:B------:R-:W-:Y:S05]  /*5240*/  BSYNC B1 ;  /* 0x0000000000017941 */ /* 0x000fea0003800000 */
.L_x_199:
        /* <DEDUP_REMOVED lines=11> */
.L_x_202:
[----:B------:R-:W-:Y:S05]  /*5300*/  BSYNC B1 ;  /* 0x0000000000017941 */ /* 0x000fea0003800000 */
.L_x_201:
[----:B0-----:R-:W-:Y:S01]  /*5310*/  @!P4 IMAD R9, R42, R155, R22 ;  /* 0x0000009b2a09c224 */ /* 0x001fe200078e0216 */
[----:B------:R-:W-:Y:S04]  /*5320*/  BSSY B1, `(.L_x_203) ;  /* 0x0000006000017945 */ /* 0x000fe80003800000 */
[----:B------:R0:W-:Y:S01]  /*5330*/  @!P4 STG.E.U8 desc[UR36][R10.64+0x20], R9 ;  /* 0x000020090a00c986 */ /* 0x0001e2000c101124 */
[----:B------:R-:W-:Y:S05]  /*5340*/  @P3 BRA `(.L_x_204) ;  /* 0x00000000000c3947 */ /* 0x000fea0003800000 */
[----:B--2---:R-:W0:Y:S02]  /*5350*/  LDG.E.U8 R157, desc[UR36][R12.64+0x21] ;  /* 0x000021240c9d7981 */ /* 0x004e24000c1e1100 */
[----:B0-----:R-:W-:-:S05]  /*5360*/  PRMT R9, R157, 0x8880, RZ ;  /* 0x000088809d097816 */ /* 0x001fca00000000ff */
[----:B------:R-:W-:-:S07]  /*5370*/  IMAD R22, R9, R156, RZ ;  /* 0x0000009c09167224 */ /* 0x000fce00078e02ff */
.L_x_204:
[----:B------:R-:W-:Y:S05]  /*5380*/  BSYNC B1 ;  /* 0x0000000000017941 */ /* 0x000fea0003800000 */
.L_x_203:
[----:B------:R-:W-:Y:S01]  /*5390*/  @!P3 IMAD R43, R43, R155, R22 ;  /* 0x0000009b2b2bb224 */ /* 0x000fe200078e0216 */
[----:B------:R-:W-:Y:S04]  /*53a0*/  BSSY B1, `(.L_x_205) ;  /* 0x0000006000017945 */ /* 0x000fe80003800000 */
[----:B------:R0:W-:Y:S01]  /*53b0*/  @!P3 STG.E.U8 desc[UR36][R10.64+0x21], R43 ;  /* 0x0000212b0a00b986 */ /* 0x0001e2000c101124 */
[----:B------:R-:W-:Y:S05]  /*53c0*/  @P5 BRA `(.L_x_206) ;  /* 0x00000000000c5947 */ /* 0x000fea0003800000 */
[----:B--2---:R-:W0:Y:S02]  /*53d0*/  LDG.E.U8 R157, desc[UR36][R4.64+0x28] ;  /* 0x00002824049d7981 */ /* 0x004e24000c1e1100 */
[----:B0-----:R-:W-:-:S05]  /*53e0*/  PRMT R9, R157, 0x8880, RZ ;  /* 0x000088809d097816 */ /* 0x001fca00000000ff */
[----:B------:R-:W-:-:S07]  /*53f0*/  IMAD R22, R9, R156, RZ ;  /* 0x0000009c09167224 */ /* 0x000fce00078e02ff */
.L_x_206:
[----:B------:R-:W-:Y:S05]  /*5400*/  BSYNC B1 ;  /* 0x0000000000017941 */ /* 0x000fea0003800000 */
.L_x_205:
[----:B0-----:R-:W-:Y:S01]  /*5410*/  @!P5 IMAD R9, R44, R155, R22 ;  /* 0x0000009b2c09d224 */ /* 0x001fe200078e0216 */
[----:B------:R-:W-:Y:S04]  /*5420*/  BSSY B1, `(.L_x_207) ;  /* 0x0000006000017945 */ /* 0x000fe80003800000 */
[----:B------:R0:W-:Y:S01]  /*5430*/  @!P5 STG.E.U8 desc[UR36][R6.64+0x28], R9 ;  /* 0x000028090600d986 */ /* 0x0001e2000c101124 */
[----:B------:R-:W-:Y:S05]  /*5440*/  @P1 BRA `(.L_x_208) ;  /* 0x00000000000c1947 */ /* 0x000fea0003800000 */
[----:B--2---:R-:W0:Y:S02]  /*5450*/  LDG.E.U8 R157, desc[UR36][R4.64+0x29] ;  /* 0x00002924049d7981 */ /* 0x004e24000c1e1100 */
[----:B0-----:R-:W-:-:S05]  /*5460*/  PRMT R9, R157, 0x8880, RZ ;  /* 0x000088809d097816 */ /* 0x001fca00000000ff */
[----:B------:R-:W-:-:S07]  /*5470*/  IMAD R22, R9, R156, RZ ;  /* 0x0000009c09167224 */ /* 0x000fce00078e02ff */
.L_x_208:
[----:B------:R-:W-:Y:S05]  /*5480*/  BSYNC B1 ;  /* 0x0000000000017941 */ /* 0x000fea0003800000 */
.L_x_207:
        /* <DEDUP_REMOVED lines=11> */
.L_x_210:
[----:B------:R-:W-:Y:S05]  /*5540*/  BSYNC B1 ;  /* 0x0000000000017941 */ /* 0x000fea0003800000 */
.L_x_209:
[----:B0-----:R-:W-:Y:S01]  /*5550*/  @!P4 IMAD R9, R46, R155, R22 ;  /* 0x0000009b2e09c224 */ /* 0x001fe200078e0216 */
[----:B------:R-:W-:Y:S04]  /*5560*/  BSSY B1, `(.L_x_211) ;  /* 0x0000006000017945 */ /* 0x000fe80003800000 */
[----:B------:R0:W-:Y:S01]  /*5570*/  @!P4 STG.E.U8 desc[UR36][R10.64+0x28], R9 ;  /* 0x000028090a00c986 */ /* 0x0001e2000c101124 */
[----:B------:R-:W-:Y:S05]  /*5580*/  @P3 BRA `(.L_x_212) ;  /* 0x00000000000c3947 */ /* 0x000fea0003800000 */
[----:B--2---:R-:W0:Y:S02]  /*5590*/  LDG.E.U8 R157, desc[UR36][R12.64+0x29] ;  /* 0x000029240c9d7981 */ /* 0x004e24000c1e1100 */
[----:B0-----:R-:W-:-:S05]  /*55a0*/  PRMT R9, R157, 0x8880, RZ ;  /* 0x000088809d097816 */ /* 0x001fca00000000ff */
[----:B------:R-:W-:-:S07]  /*55b0*/  IMAD R22, R9, R156, RZ ;  /* 0x0000009c09167224 */ /* 0x000fce00078e02ff */
.L_x_212:
[----:B------:R-:W-:Y:S05]  /*55c0*/  BSYNC B1 ;  /* 0x0000000000017941 */ /* 0x000fea0003800000 */
.L_x_211:
[----:B------:R-:W-:Y:S01]  /*55d0*/  @!P3 IMAD R47, R47, R155, R22 ;  /* 0x0000009b2f2fb224 */ /* 0x000fe200078e0216 */
[----:B------:R-:W-:Y:S04]  /*55e0*/  BSSY B1, `(.L_x_213) ;  /* 0x0000006000017945 */ /* 0x000fe80003800000 */
[----:B------:R0:W-:Y:S01]  /*55f0*/  @!P3 STG.E.U8 desc[UR36][R10.64+0x29], R47 ;  /* 0x0000292f0a00b986 */ /* 0x0001e2000c101124 */
[----:B------:R-:W-:Y:S05]  /*5600*/  @P5 BRA `(.L_x_214) ;  /* 0x00000000000c5947 */ /* 0x000fea0003800000 */
[----:B--2---:R-:W0:Y:S02]  /*5610*/  LDG.E.U8 R157, desc[UR36][R4.64+0x30] ;  /* 0x00003024049d7981 */ /* 0x004e24000c1e1100 */
[----:B0-----:R-:W-:-:S05]  /*5620*/  PRMT R9, R157, 0x8880, RZ ;  /* 0x000088809d097816 */ /* 0x001fca00000000ff */
[----:B------:R-:W-:-:S07]  /*5630*/  IMAD R22, R9, R156, RZ ;  /* 0x0000009c09167224 */ /* 0x000fce00078e02ff */
.L_x_214:
[----:B------:R-:W-:Y:S05]  /*5640*/  BSYNC B1 ;  /* 0x0000000000017941 */ /* 0x000fea0003800000 */
.L_x_213:
[----:B0-----:R-:W-:Y:S01]  /*5650*/  @!P5 IMAD R9, R48, R155, R22 ;  /* 0x0000009b3009d224 */ /* 0x001fe200078e0216 */
[----:B------:R-:W-:Y:S04]  /*5660*/  BSSY B1, `(.L_x_215) ;  /* 0x0000006000017945 */ /* 0x000fe80003800000 */
[----:B------:R0:W-:Y:S01]  /*5670*/  @!P5 STG.E.U8 desc[UR36][R6.64+0x30], R9 ;  /* 0x000030090600d986 */ /* 0x0001e2000c101124 */
[----:B------:R-:W-:Y:S05]  /*5680*/  @P1 BRA `(.L_x_216) ;  /* 0x00000000000c1947 */ /* 0x000fea0003800000 */
[----:B--2---:R-:W0:Y:S02]  /*5690*/  LDG.E.U8 R157, desc[UR36][R4.64+0x31] ;  /* 0x00003124049d7981 */ /* 0x004e24000c1e1100 */
[----:B0-----:R-:W-:-:S05]  /*56a0*/  PRMT R9, R157, 0x8880, RZ ;  /* 0x000088809d097816 */ /* 0x001fca00000000ff */
[----:B------:R-:W-:-:S07]  /*56b0*/  IMAD R22, R9, R156, RZ ;  /* 0x0000009c09167224 */ /* 0x000fce00078e02ff */
.L_x_216:
[----:B------:R-:W-:Y:S05]  /*56c0*/  BSYNC B1 ;  /* 0x0000000000017941 */ /* 0x000fea0003800000 */
.L_x_215:
        /* <DEDUP_REMOVED lines=11> */
.L_x_218:
[----:B------:R-:W-:Y:S05]  /*5780*/  BSYNC B1 ;  /* 0x0000000000017941 */ /* 0x000fea0003800000 */
.L_x_217:
[----:B0-----:R-:W-:Y:S01]  /*5790*/  @!P4 IMAD R9, R50, R155, R22 ;  /* 0x0000009b3209c224 */ /* 0x001fe200078e0216 */
[----:B------:R-:W-:Y:S04]  /*57a0*/  BSSY B1, `(.L_x_219) ;  /* 0x0000006000017945 */ /* 0x000fe80003800000 */
[----:B------:R0:W-:Y:S01]  /*57b0*/  @!P4 STG.E.U8 desc[UR36][R10.64+0x30], R9 ;  /* 0x000030090a00c986 */ /* 0x0001e2000c101124 */
[----:B------:R-:W-:Y:S05]  /*57c0*/  @P3 BRA `(.L_x_220) ;  /* 0x00000000000c3947 */ /* 0x000fea0003800000 */
[----:B--2---:R-:W0:Y:S02]  /*57d0*/  LDG.E.U8 R157, desc[UR36][R12.64+0x31] ;  /* 0x000031240c9d7981 */ /* 0x004e24000c1e1100 */
[----:B0-----:R-:W-:-:S05]  /*57e0*/  PRMT R9, R157, 0x8880, RZ ;  /* 0x000088809d097816 */ /* 0x001fca00000000ff */
[----:B------:R-:W-:-:S07]  /*57f0*/  IMAD R22, R9, R156, RZ ;  /* 0x0000009c09167224 */ /* 0x000fce00078e02ff */
.L_x_220:
[----:B------:R-:W-:Y:S05]  /*5800*/  BSYNC B1 ;  /* 0x0000000000017941 */ /* 0x000fea0003800000 */
.L_x_219:
[----:B------:R-:W-:Y:S01]  /*5810*/  @!P3 IMAD R51, R51, R155, R22 ;  /* 0x0000009b3333b224 */ /* 0x000fe200078e0216 */
[----:B------:R-:W-:Y:S04]  /*5820*/  BSSY B1, `(.L_x_221) ;  /* 0x0000006000017945 */ /* 0x000fe80003800000 */
[----:B------:R0:W-:Y:S01]  /*5830*/  @!P3 STG.E.U8 desc[UR36][R10.64+0x31], R51 ;  /* 0x000031330a00b986 */ /* 0x0001e2000c101124 */
[----:B------:R-:W-:Y:S05]  /*5840*/  @P5 BRA `(.L_x_222) ;  /* 0x00000000000c5947 */ /* 0x000fea0003800000 */
[----:B--2---:R-:W0:Y:S02]  /*5850*/  LDG.E.U8 R157, desc[UR36][R4.64+0x38] ;  /* 0x00003824049d7981 */ /* 0x004e24000c1e1100 */
[----:B0-----:R-:W-:-:S05]  /*5860*/  PRMT R9, R157, 0x8880, RZ ;  /* 0x000088809d097816 */ /* 0x001fca00000000ff */
[----:B------:R-:W-:-:S07]  /*5870*/  IMAD R22, R9, R156, RZ ;  /* 0x0000009c09167224 */ /* 0x000fce00078e02ff */
.L_x_222:
[----:B------:R-:W-:Y:S05]  /*5880*/  BSYNC B1 ;  /* 0x0000000000017941 */ /* 0x000fea0003800000 */
.L_x_221:
[----:B0-----:R-:W-:Y:S01]  /*5890*/  @!P5 IMAD R9, R52, R155, R22 ;  /* 0x0000009b3409d224 */ /* 0x001fe200078e0216 */
[----:B------:R-:W-:Y:S04]  /*58a0*/  BSSY B1, `(.L_x_223) ;  /* 0x0000006000017945 */ /* 0x000fe80003800000 */
[----:B------:R0:W-:Y:S01]  /*58b0*/  @!P5 STG.E.U8 desc[UR36][R6.64+0x38], R9 ;  /* 0x000038090600d986 */ /* 0x0001e2000c101124 */
[----:B------:R-:W-:Y:S05]  /*58c0*/  @P1 BRA `(.L_x_224) ;  /* 0x00000000000c1947 */ /* 0x000fea0003800000 */
[----:B--2---:R-:W0:Y:S02]  /*58d0*/  LDG.E.U8 R157, desc[UR36][R4.64+0x39] ;  /* 0x00003924049d7981 */ /* 0x004e24000c1e1100 */
[----:B0-----:R-:W-:-:S05]  /*58e0*/  PRMT R9, R157, 0x8880, RZ ;  /* 0x000088809d097816 */ /* 0x001fca00000000ff */
[----:B------:R-:W-:-:S07]  /*58f0*/  IMAD R22, R9, R156, RZ ;  /* 0x0000009c09167224 */ /* 0x000fce00078e02ff */
.L_x_224:
[----:B------:R-:W-:Y:S05]  /*5900*/  BSYNC B1 ;  /* 0x0000000000017941 */ /* 0x000fea0003800000 */
.L_x_223:
        /* <DEDUP_REMOVED lines=11> */
.L_x_226:
[----:B------:R-:W-:Y:S05]  /*59c0*/  BSYNC B1 ;  /* 0x0000000000017941 */ /* 0x000fea0003800000 */
.L_x_225:
[----:B0-----:R-:W-:Y:S01]  /*59d0*/  @!P4 IMAD R9, R54, R155, R22 ;  /* 0x0000009b3609c224 */ /* 0x001fe200078e0216 */
[----:B------:R-:W-:Y:S04]  /*59e0*/  BSSY B1, `(.L_x_227) ;  /* 0x0000006000017945 */ /* 0x000fe80003800000 */
[----:B------:R0:W-:Y:S01]  /*59f0*/  @!P4 STG.E.U8 desc[UR36][R10.64+0x38], R9 ;  /* 0x000038090a00c986 */ /* 0x0001e2000c101124 */
[----:B------:R-:W-:Y:S05]  /*5a00*/  @P3 BRA `(.L_x_228) ;  /* 0x00000000000c3947 */ /* 0x000fea0003800000 */
[----:B--2---:R-:W0:Y:S02]  /*5a10*/  LDG.E.U8 R157, desc[UR36][R12.64+0x39] ;  /* 0x000039240c9d7981 */ /* 0x004e24000c1e1100 */
[----:B0-----:R-:W-:-:S05]  /*5a20*/  PRMT R9, R157, 0x8880, RZ ;  /* 0x000088809d097816 */ /* 0x001fca00000000ff */
[----:B------:R-:W-:-:S07]  /*5a30*/  IMAD R22, R9, R156, RZ ;  /* 0x0000009c09167224 */ /* 0x000fce00078e02ff */
.L_x_228:
[----:B------:R-:W-:Y:S05]  /*5a40*/  BSYNC B1 ;  /* 0x0000000000017941 */ /* 0x000fea0003800000 */
.L_x_227:
[----:B------:R-:W-:Y:S01]  /*5a50*/  @!P3 IMAD R55, R55, R155, R22 ;  /* 0x0000009b3737b224 */ /* 0x000fe200078e0216 */
[----:B------:R-:W-:Y:S04]  /*5a60*/  BSSY B1, `(.L_x_229) ;  /* 0x0000006000017945 */ /* 0x000fe80003800000 */
[----:B------:R0:W-:Y:S01]  /*5a70*/  @!P3 STG.E.U8 desc[UR36][R10.64+0x39], R55 ;  /* 0x000039370a00b986 */ /* 0x0001e2000c101124 */
[----:B------:R-:W-:Y:S05]  /*5a80*/  @P5 BRA `(.L_x_230) ;  /* 0x00000000000c5947 */ /* 0x000fea0003800000 */
[----:B--2---:R-:W0:Y:S02]  /*5a90*/  LDG.E.U8 R157, desc[UR36][R4.64+0x40] ;  /* 0x00004024049d7981 */ /* 0x004e24000c1e1100 */
[----:B0-----:R-:W-:-:S05]  /*5aa0*/  PRMT R9, R157, 0x8880, RZ ;  /* 0x000088809d097816 */ /* 0x001fca00000000ff */
[----:B------:R-:W-:-:S07]  /*5ab0*/  IMAD R22, R9, R156, RZ ;  /* 0x0000009c09167224 */ /* 0x000fce00078e02ff */
.L_x_230:
[----:B------:R-:W-:Y:S05]  /*5ac0*/  BSYNC B1 ;  /* 0x0000000000017941 */ /* 0x000fea0003800000 */
.L_x_229:
[----:B0-----:R-:W-:Y:S01]  /*5ad0*/  @!P5 IMAD R9, R56, R155, R22 ;  /* 0x0000009b3809d224 */ /* 0x001fe200078e0216 */
[----:B------:R-:W-:Y:S04]  /*5ae0*/  BSSY B1, `(.L_x_231) ;  /* 0x0000006000017945 */ /* 0x000fe80003800000 */
[----:B------:R0:W-:Y:S01]  /*5af0*/  @!P5 STG.E.U8 desc[UR36][R6.64+0x40], R9 ;  /* 0x000040090600d986 */ /* 0x0001e2000c101124 */
[----:B------:R-:W-:Y:S05]  /*5b00*/  @P1 BRA `(.L_x_232) ;  /* 0x00000000000c1947 */ /* 0x000fea0003800000 */
[----:B--2---:R-:W0:Y:S02]  /*5b10*/  LDG.E.U8 R157, desc[UR36][R4.64+0x41] ;  /* 0x00004124049d7981 */ /* 0x004e24000c1e1100 */
[----:B0-----:R-:W-:-:S05]  /*5b20*/  PRMT R9, R157, 0x8880, RZ ;  /* 0x000088809d097816 */ /* 0x001fca00000000ff */
[----:B------:R-:W-:-:S07]  /*5b30*/  IMAD R22, R9, R156, RZ ;  /* 0x0000009c09167224 */ /* 0x000fce00078e02ff */
.L_x_232:
[----:B------:R-:W-:Y:S05]  /*5b40*/  BSYNC B1 ;  /* 0x0000000000017941 */ /* 0x000fea0003800000 */
.L_x_231:
        /* <DEDUP_REMOVED lines=11> */
.L_x_234:
[----:B------:R-:W-:Y:S05]  /*5c00*/  BSYNC B1 ;  /* 0x0000000000017941 */ /* 0x000fea0003800000 */
.L_x_233:
[----:B0-----:R-:W-:Y:S01]  /*5c10*/  @!P4 IMAD R9, R58, R155, R22 ;  /* 0x0000009b3a09c224 */ /* 0x001fe200078e0216 */
[----:B------:R-:W-:Y:S04]  /*5c20*/  BSSY B1, `(.L_x_235) ;  /* 0x0000006000017945 */ /* 0x000fe80003800000 */
[----:B------:R0:W-:Y:S01]  /*5c30*/  @!P4 STG.E.U8 desc[UR36][R10.64+0x40], R9 ;  /* 0x000040090a00c986 */ /* 0x0001e2000c101124 */
[----:B------:R-:W-:Y:S05]  /*5c40*/  @P3 BRA `(.L_x_236) ;  /* 0x00000000000c3947 */ /* 0x000fea0003800000 */
[----:B--2---:R-:W0:Y:S02]  /*5c50*/  LDG.E.U8 R157, desc[UR36][R12.64+0x41] ;  /* 0x000041240c9d7981 */ /* 0x004e24000c1e1100 */
[----:B0-----:R-:W-:-:S05]  /*5c60*/  PRMT R9, R157, 0x8880, RZ ;  /* 0x000088809d097816 */ /* 0x001fca00000000ff */
[----:B------:R-:W-:-:S07]  /*5c70*/  IMAD R22, R9, R156, RZ ;  /* 0x0000009c09167224 */ /* 0x000fce00078e02ff */
.L_x_236:
[----:B------:R-:W-:Y:S05]  /*5c80*/  BSYNC B1 ;  /* 0x0000000000017941 */ /* 0x000fea0003800000 */
.L_x_235:
[----:B------:R-:W-:Y:S01]  /*5c90*/  @!P3 IMAD R59, R59, R155, R22 ;  /* 0x0000009b3b3bb224 */ /* 0x000fe200078e0216 */
[----:B------:R-:W-:Y:S04]  /*5ca0*/  BSSY B1, `(.L_x_237) ;  /* 0x0000006000017945 */ /* 0x000fe80003800000 */
[----:B------:R0:W-:Y:S01]  /*5cb0*/  @!P3 STG.E.U8 desc[UR36][R10.64+0x41], R59 ;  /* 0x0000413b0a00b986 */ /* 0x0001e2000c101124 */
[----:B------:R-:W-:Y:S05]  /*5cc0*/  @P5 BRA `(.L_x_238) ;  /* 0x00000000000c5947 */ /* 0x000fea0003800000 */
[----:B--2---:R-:W0:Y:S02]  /*5cd0*/  LDG.E.U8 R157, desc[UR36][R4.64+0x48] ;  /* 0x00004824049d7981 */ /* 0x004e24000c1e1100 */
[----:B0-----:R-:W-:-:S05]  /*5ce0*/  PRMT R9, R157, 0x8880, RZ ;  /* 0x000088809d097816 */ /* 0x001fca00000000ff */
[----:B------:R-:W-:-:S07]  /*5cf0*/  IMAD R22, R9, R156, RZ ;  /* 0x0000009c09167224 */ /* 0x000fce00078e02ff */
.L_x_238:
[----:B------:R-:W-:Y:S05]  /*5d00*/  BSYNC B1 ;  /* 0x0000000000017941 */ /* 0x000fea0003800000 */
.L_x_237:
[----:B0-----:R-:W-:Y:S01]  /*5d10*/  @!P5 IMAD R9, R60, R155, R22 ;  /* 0x0000009b3c09d224 */ /* 0x001fe200078e0216 */
[----:B------:R-:W-:Y:S04]  /*5d20*/  BSSY B1, `(.L_x_239) ;  /* 0x0000006000017945 */ /* 0x000fe80003800000 */
[----:B------:R0:W-:Y:S01]  /*5d30*/  @!P5 STG.E.U8 desc[UR36][R6.64+0x48], R9 ;  /* 0x000048090600d986 */ /* 0x0001e2000c101124 */
[----:B------:R-:W-:Y:S05]  /*5d40*/  @P1 BRA `(.L_x_240) ;  /* 0x00000000000c1947 */ /* 0x000fea0003800000 */
[----:B--2---:R-:W0:Y:S02]  /*5d50*/  LDG.E.U8 R157, desc[UR36][R4.64+0x49] ;  /* 0x00004924049d7981 */ /* 0x004e24000c1e1100 */
[----:B0-----:R-:W-:-:S05]  /*5d60*/  PRMT R9, R157, 0x8880, RZ ;  /* 0x000088809d097816 */ /* 0x001fca00000000ff */
[----:B------:R-:W-:-:S07]  /*5d70*/  IMAD R22, R9, R156, RZ ;  /* 0x0000009c09167224 */ /* 0x000fce00078e02ff */
.L_x_240:
[----:B------:R-:W-:Y:S05]  /*5d80*/  BSYNC B1 ;  /* 0x0000000000017941 */ /* 0x000fea0003800000 */
.L_x_239:
        /* <DEDUP_REMOVED lines=11> */
.L_x_242:
[----:B------:R-:W-:Y:S05]  /*5e40*/  BSYNC B1 ;  /* 0x0000000000017941 */ /* 0x000fea0003800000 */
.L_x_241:
[----:B0-----:R-:W-:Y:S01]  /*5e50*/  @!P4 IMAD R9, R62, R155, R22 ;  /* 0x0000009b3e09c224 */ /* 0x001fe200078e0216 */
[----:B------:R-:W-:Y:S04]  /*5e60*/  BSSY B1, `(.L_x_243) ;  /* 0x0000006000017945 */ /* 0x000fe80003800000 */
[----:B------:R0:W-:Y:S01]  /*5e70*/  @!P4 STG.E.U8 desc[UR36][R10.64+0x48], R9 ;  /* 0x000048090a00c986 */ /* 0x0001e2000c101124 */
[----:B------:R-:W-:Y:S05]  /*5e80*/  @P3 BRA `(.L_x_244) ;  /* 0x00000000000c3947 */ /* 0x000fea0003800000 */
[----:B--2---:R-:W0:Y:S02]  /*5e90*/  LDG.E.U8 R157, desc[UR36][R12.64+0x49] ;  /* 0x000049240c9d7981 */ /* 0x004e24000c1e1100 */
[----:B0-----:R-:W-:-:S05]  /*5ea0*/  PRMT R9, R157, 0x8880, RZ ;  /* 0x000088809d097816 */ /* 0x001fca00000000ff */
[----:B------:R-:W-:-:S07]  /*5eb0*/  IMAD R22, R9, R156, RZ ;  /* 0x0000009c09167224 */ /* 0x000fce00078e02ff */
.L_x_244:
[----:B------:R-:W-:Y:S05]  /*5ec0*/  BSYNC B1 ;  /* 0x0000000000017941 */ /* 0x000fea0003800000 */
.L_x_243:
[----:B------:R-:W-:Y:S01]  /*5ed0*/  @!P3 IMAD R63, R63, R155, R22 ;  /* 0x0000009b3f3fb224 */ /* 0x000fe200078e0216 */
[----:B------:R-:W-:Y:S04]  /*5ee0*/  BSSY B1, `(.L_x_245) ;  /* 0x0000006000017945 */ /* 0x000fe80003800000 */
[----:B------:R0:W-:Y:S01]  /*5ef0*/  @!P3 STG.E.U8 desc[UR36][R10.64+0x49], R63 ;  /* 0x0000493f0a00b986 */ /* 0x0001e2000c101124 */
[----:B------:R-:W-:Y:S05]  /*5f00*/  @P5 BRA `(.L_x_246) ;  /* 0x00000000000c5947 */ /* 0x000fea0003800000 */
[----:B--2---:R-:W0:Y:S02]  /*5f10*/  LDG.E.U8 R157, desc[UR36][R4.64+0x50] ;  /* 0x00005024049d7981 */ /* 0x004e24000c1e1100 */
[----:B0-----:R-:W-:-:S05]  /*5f20*/  PRMT R9, R157, 0x8880, RZ ;  /* 0x000088809d097816 */ /* 0x001fca00000000ff */
[----:B------:R-:W-:-:S07]  /*5f30*/  IMAD R22, R9, R156, RZ ;  /* 0x0000009c09167224 */ /* 0x000fce00078e02ff */
.L_x_246:
[----:B------:R-:W-:Y:S05]  /*5f40*/  BSYNC B1 ;  /* 0x0000000000017941 */ /* 0x000fea0003800000 */
.L_x_245:
[----:B0-----:R-:W-:Y:S01]  /*5f50*/  @!P5 IMAD R9, R64, R155, R22 ;  /* 0x0000009b4009d224 */ /* 0x001fe200078e0216 */
[----:B------:R-:W-:Y:S04]  /*5f60*/  BSSY B1, `(.L_x_247) ;  /* 0x0000006000017945 */ /* 0x000fe80003800000 */
[----:B------:R0:W-:Y:S01]  /*5f70*/  @!P5 STG.E.U8 desc[UR36][R6.64+0x50], R9 ;  /* 0x000050090600d986 */ /* 0x0001e2000c101124 */
[----:B------:R-:W-:Y:S05]  /*5f80*/  @P1 BRA `(.L_x_248) ;  /* 0x00000000000c1947 */ /* 0x000fea0003800000 */
[----:B--2---:R-:W0:Y:S02]  /*5f90*/  LDG.E.U8 R157, desc[UR36][R4.64+0x51] ;  /* 0x00005124049d7981 */ /* 0x004e24000c1e1100 */
[----:B0-----:R-:W-:-:S05]  /*5fa0*/  PRMT R9, R157, 0x8880, RZ ;  /* 0x000088809d097816 */ /* 0x001fca00000000ff */
[----:B------:R-:W-:-:S07]  /*5fb0*/  IMAD R22, R9, R156, RZ ;  /* 0x0000009c09167224 */ /* 0x000fce00078e02ff */
.L_x_248:
[----:B------:R-:W-:Y:S05]  /*5fc0*/  BSYNC B1 ;  /* 0x0000000000017941 */ /* 0x000fea0003800000 */
.L_x_247:
        /* <DEDUP_REMOVED lines=11> */
.L_x_250:
[----:B------:R-:W-:Y:S05]  /*6080*/  BSYNC B1 ;  /* 0x0000000000017941 */ /* 0x000fea0003800000 */
.L_x_249:
[----:B0-----:R-:W-:Y:S01]  /*6090*/  @!P4 IMAD R9, R66, R155, R22 ;  /* 0x0000009b4209c224 */ /* 0x001fe200078e0216 */
[----:B------:R-:W-:Y:S04]  /*60a0*/  BSSY B1, `(.L_x_251) ;  /* 0x0000006000017945 */ /* 0x000fe80003800000 */
[----:B------:R0:W-:Y:S01]  /*60b0*/  @!P4 STG.E.U8 desc[UR36][R10.64+0x50], R9 ;  /* 0x000050090a00c986 */ /* 0x0001e2000c101124 */
[----:B------:R-:W-:Y:S05]  /*60c0*/  @P3 BRA `(.L_x_252) ;  /* 0x00000000000c3947 */ /* 0x000fea0003800000 */
[----:B--2---:R-:W0:Y:S02]  /*60d0*/  LDG.E.U8 R157, desc[UR36][R12.64+0x51] ;  /* 0x000051240c9d7981 */ /* 0x004e24000c1e1100 */
[----:B0-----:R-:W-:-:S05]  /*60e0*/  PRMT R9, R157, 0x8880, RZ ;  /* 0x000088809d097816 */ /* 0x001fca00000000ff */
[----:B------:R-:W-:-:S07]  /*60f0*/  IMAD R22, R9, R156, RZ ;  /* 0x0000009c09167224 */ /* 0x000fce00078e02ff */
.L_x_252:
[----:B------:R-:W-:Y:S05]  /*6100*/  BSYNC B1 ;  /* 0x0000000000017941 */ /* 0x000fea0003800000 */
.L_x_251:
[----:B------:R-:W-:Y:S01]  /*6110*/  @!P3 IMAD R67, R67, R155, R22 ;  /* 0x0000009b4343b224 */ /* 0x000fe200078e0216 */
[----:B------:R-:W-:Y:S04]  /*6120*/  BSSY B1, `(.L_x_253) ;  /* 0x0000006000017945 */ /* 0x000fe80003800000 */
[----:B------:R0:W-:Y:S01]  /*6130*/  @!P3 STG.E.U8 desc[UR36][R10.64+0x51], R67 ;  /* 0x000051430a00b986 */ /* 0x0001e2000c101124 */
[----:B------:R-:W-:Y:S05]  /*6140*/  @P5 BRA `(.L_x_254) ;  /* 0x00000000000c5947 */ /* 0x000fea0003800000 */
[----:B--2---:R-:W0:Y:S02]  /*6150*/  LDG.E.U8 R157, desc[UR36][R4.64+0x58] ;  /* 0x00005824049d7981 */ /* 0x004e24000c1e1100 */
[----:B0-----:R-:W-:-:S05]  /*6160*/  PRMT R9, R157, 0x8880, RZ ;  /* 0x000088809d097816 */ /* 0x001fca00000000ff */
[----:B------:R-:W-:-:S07]  /*6170*/  IMAD R22, R9, R156, RZ ;  /* 0x0000009c09167224 */ /* 0x000fce00078e02ff */
.L_x_254:
[----:B------:R-:W-:Y:S05]  /*6180*/  BSYNC B1 ;  /* 0x0000000000017941 */ /* 0x000fea0003800000 */
.L_x_253:
[----:B0-----:R-:W-:Y:S01]  /*6190*/  @!P5 IMAD R9, R68, R155, R22 ;  /* 0x0000009b4409d224 */ /* 0x001fe200078e0216 */
[----:B------:R-:W-:Y:S04]  /*61a0*/  BSSY B1, `(.L_x_255) ;  /* 0x0000006000017945 */ /* 0x000fe80003800000 */
[----:B------:R0:W-:Y:S01]  /*61b0*/  @!P5 STG.E.U8 desc[UR36][R6.64+0x58], R9 ;  /* 0x000058090600d986 */ /* 0x0001e2000c101124 */
[----:B------:R-:W-:Y:S05]  /*61c0*/  @P1 BRA `(.L_x_256) ;  /* 0x00000000000c1947 */ /* 0x000fea0003800000 */
[----:B--2---:R-:W0:Y:S02]  /*61d0*/  LDG.E.U8 R157, desc[UR36][R4.64+0x59] ;  /* 0x00005924049d7981 */ /* 0x004e24000c1e1100 */
[----:B0-----:R-:W-:-:S05]  /*61e0*/  PRMT R9, R157, 0x8880, RZ ;  /* 0x000088809d097816 */ /* 0x001fca00000000ff */
[----:B------:R-:W-:-:S07]  /*61f0*/  IMAD R22, R9, R156, RZ ;  /* 0x0000009c09167224 */ /* 0x000fce00078e02ff */
.L_x_256:
[----:B------:R-:W-:Y:S05]  /*6200*/  BSYNC B1 ;  /* 0x0000000000017941 */ /* 0x000fea0003800000 */
.L_x_255:
        /* <DEDUP_REMOVED lines=11> */
.L_x_258:
[----:B------:R-:W-:Y:S05]  /*62c0*/  BSYNC B1 ;  /* 0x0000000000017941 */ /* 0x000fea0003800000 */
.L_x_257:
[----:B0-----:R-:W-:Y:S01]  /*62d0*/  @!P4 IMAD R9, R70, R155, R22 ;  /* 0x0000009b4609c224 */ /* 0x001fe200078e0216 */
[----:B------:R-:W-:Y:S04]  /*62e0*/  BSSY B1, `(.L_x_259) ;  /* 0x0000006000017945 */ /* 0x000fe80003800000 */
[----:B------:R0:W-:Y:S01]  /*62f0*/  @!P4 STG.E.U8 desc[UR36][R10.64+0x58], R9 ;  /* 0x000058090a00c986 */ /* 0x0001e2000c101124 */
[----:B------:R-:W-:Y:S05]  /*6300*/  @P3 BRA `(.L_x_260) ;  /* 0x00000000000c3947 */ /* 0x000fea0003800000 */
[----:B--2---:R-:W0:Y:S02]  /*6310*/  LDG.E.U8 R157, desc[UR36][R12.64+0x59] ;  /* 0x000059240c9d7981 */ /* 0x004e24000c1e1100 */
[----:B0-----:R-:W-:-:S05]  /*6320*/  PRMT R9, R157, 0x8880, RZ ;  /* 0x000088809d097816 */ /* 0x001fca00000000ff */
[----:B------:R-:W-:-:S07]  /*6330*/  IMAD R22, R9, R156, RZ ;  /* 0x0000009c09167224 */ /* 0x000fce00078e02ff */
.L_x_260:
[----:B------:R-:W-:Y:S05]  /*6340*/  BSYNC B1 ;  /* 0x0000000000017941 */ /* 0x000fea0003800000 */
.L_x_259:
[----:B------:R-:W-:Y:S01]  /*6350*/  @!P3 IMAD R71, R71, R155, R22 ;  /* 0x0000009b4747b224 */ /* 0x000fe200078e0216 */
[----:B------:R-:W-:Y:S04]  /*6360*/  BSSY B1, `(.L_x_261) ;  /* 0x0000006000017945 */ /* 0x000fe80003800000 */
[----:B------:R0:W-:Y:S01]  /*6370*/  @!P3 STG.E.U8 desc[UR36][R10.64+0x59], R71 ;  /* 0x000059470a00b986 */ /* 0x0001e2000c101124 */
[----:B------:R-:W-:Y:S05]  /*6380*/  @P5 BRA `(.L_x_262) ;  /* 0x00000000000c5947 */ /* 0x000fea0003800000 */
[----:B--2---:R-:W0:Y:S02]  /*6390*/  LDG.E.U8 R157, desc[UR36][R4.64+0x60] ;  /* 0x00006024049d7981 */ /* 0x004e24000c1e1100 */
[----:B0-----:R-:W-:-:S05]  /*63a0*/  PRMT R9, R157, 0x8880, RZ ;  /* 0x000088809d097816 */ /* 0x001fca00000000ff */
[----:B------:R-:W-:-:S07]  /*63b0*/  IMAD R22, R9, R156, RZ ;  /* 0x0000009c09167224 */ /* 0x000fce00078e02ff */
.L_x_262:
[----:B------:R-:W-:Y:S05]  /*63c0*/  BSYNC B1 ;  /* 0x0000000000017941 */ /* 0x000fea0003800000 */
.L_x_261:
[----:B0-----:R-:W-:Y:S01]  /*63d0*/  @!P5 IMAD R9, R72, R155, R22 ;  /* 0x0000009b4809d224 */ /* 0x001fe200078e0216 */
[----:B------:R-:W-:Y:S04]  /*63e0*/  BSSY B1, `(.L_x_263) ;  /* 0x0000006000017945 */ /* 0x000fe80003800000 */
[----:B------:R0:W-:Y:S01]  /*63f0*/  @!P5 STG.E.U8 desc[UR36][R6.64+0x60], R9 ;  /* 0x000060090600d986 */ /* 0x0001e2000c101124 */
[----:B------:R-:W-:Y:S05]  /*6400*/  @P1 BRA `(.L_x_264) ;  /* 0x00000000000c1947 */ /* 0x000fea0003800000 */
[----:B--2---:R-:W0:Y:S02]  /*6410*/  LDG.E.U8 R157, desc[UR36][R4.64+0x61] ;  /* 0x00006124049d7981 */ /* 0x004e24000c1e1100 */
[----:B0-----:R-:W-:-:S05]  /*6420*/  PRMT R9, R157, 0x8880, RZ ;  /* 0x000088809d097816 */ /* 0x001fca00000000ff */
[----:B------:R-:W-:-:S07]  /*6430*/  IMAD R22, R9, R156, RZ ;  /* 0x0000009c09167224 */ /* 0x000fce00078e02ff */
.L_x_264:
[----:B------:R-:W-:Y:S05]  /*6440*/  BSYNC B1 ;  /* 0x0000000000017941 */ /* 0x000fea0003800000 */
.L_x_263:
        /* <DEDUP_REMOVED lines=11> */
.L_x_266:
[----:B------:R-:W-:Y:S05]  /*6500*/  BSYNC B1 ;  /* 0x0000000000017941 */ /* 0x000fea0003800000 */
.L_x_265:
[----:B0-----:R-:W-:Y:S01]  /*6510*/  @!P4 IMAD R9, R74, R155, R22 ;  /* 0x0000009b4a09c224 */ /* 0x001fe200078e0216 */
[----:B------:R-:W-:Y:S04]  /*6520*/  BSSY B1, `(.L_x_267) ;  /* 0x0000006000017945 */ /* 0x000fe80003800000 */
[----:B------:R0:W-:Y:S01]  /*6530*/  @!P4 STG.E.U8 desc[UR36][R10.64+0x60], R9 ;  /* 0x000060090a00c986 */ /* 0x0001e2000c101124 */
[----:B------:R-:W-:Y:S05]  /*6540*/  @P3 BRA `(.L_x_268) ;  /* 0x00000000000c3947 */ /* 0x000fea0003800000 */
[----:B--2---:R-:W0:Y:S02]  /*6550*/  LDG.E.U8 R157, desc[UR36][R12.64+0x61] ;  /* 0x000061240c9d7981 */ /* 0x004e24000c1e1100 */
[----:B0-----:R-:W-:-:S05]  /*6560*/  PRMT R9, R157, 0x8880, RZ ;  /* 0x000088809d097816 */ /* 0x001fca00000000ff */
[----:B------:R-:W-:-:S07]  /*6570*/  IMAD R22, R9, R156, RZ ;  /* 0x0000009c09167224 */ /* 0x000fce00078e02ff */
.L_x_268:
[----:B------:R-:W-:Y:S05]  /*6580*/  BSYNC B1 ;  /* 0x0000000000017941 */ /* 0x000fea0003800000 */
.L_x_267:
[----:B------:R-:W-:Y:S01]  /*6590*/  @!P3 IMAD R75, R75, R155, R22 ;  /* 0x0000009b4b4bb224 */ /* 0x000fe200078e0216 */
[----:B------:R-:W-:Y:S04]  /*65a0*/  BSSY B1, `(.L_x_269) ;  /* 0x0000006000017945 */ /* 0x000fe80003800000 */
[----:B------:R0:W-:Y:S01]  /*65b0*/  @!P3 STG.E.U8 desc[UR36][R10.64+0x61], R75 ;  /* 0x0000614b0a00b986 */ /* 0x0001e2000c101124 */
[----:B------:R-:W-:Y:S05]  /*65c0*/  @P5 BRA `(.L_x_270) ;  /* 0x00000000000c5947 */ /* 0x000fea0003800000 */
[----:B--2---:R-:W0:Y:S02]  /*65d0*/  LDG.E.U8 R157, desc[UR36][R4.64+0x68] ;  /* 0x00006824049d7981 */ /* 0x004e24000c1e1100 */
[----:B0-----:R-:W-:-:S05]  /*65e0*/  PRMT R9, R157, 0x8880, RZ ;  /* 0x000088809d097816 */ /* 0x001fca00000000ff */
[----:B------:R-:W-:-:S07]  /*65f0*/  IMAD R22, R9, R156, RZ ;  /* 0x0000009c09167224 */ /* 0x000fce00078e02ff */
.L_x_270:
[----:B------:R-:W-:Y:S05]  /*6600*/  BSYNC B1 ;  /* 0x0000000000017941 */ /* 0x000fea0003800000 */
.L_x_269:
[----:B0-----:R-:W-:Y:S01]  /*6610*/  @!P5 IMAD R9, R76, R155, R22 ;  /* 0x0000009b4c09d224 */ /* 0x001fe200078e0216 */
[----:B------:R-:W-:Y:S04]  /*6620*/  BSSY B1, `(.L_x_271) ;  /* 0x0000006000017945 */ /* 0x000fe80003800000 */
[----:B------:R0:W-:Y:S01]  /*6630*/  @!P5 STG.E.U8 desc[UR36][R6.64+0x68], R9 ;  /* 0x000068090600d986 */ /* 0x0001e2000c101124 */
[----:B------:R-:W-:Y:S05]  /*6640*/  @P1 BRA `(.L_x_272) ;  /* 0x00000000000c1947 */ /* 0x000fea0003800000 */
[----:B--2---:R-:W0:Y:S02]  /*6650*/  LDG.E.U8 R157, desc[UR36][R4.64+0x69] ;  /* 0x00006924049d7981 */ /* 0x004e24000c1e1100 */
[----:B0-----:R-:W-:-:S05]  /*6660*/  PRMT R9, R157, 0x8880, RZ ;  /* 0x000088809d097816 */ /* 0x001fca00000000ff */
[----:B------:R-:W-:-:S07]  /*6670*/  IMAD R22, R9, R156, RZ ;  /* 0x0000009c09167224 */ /* 0x000fce00078e02ff */
.L_x_272:
[----:B------:R-:W-:Y:S05]  /*6680*/  BSYNC B1 ;  /* 0x0000000000017941 */ /* 0x000fea0003800000 */
.L_x_271:
        /* <DEDUP_REMOVED lines=11> */
.L_x_274:
[----:B------:R-:W-:Y:S05]  /*6740*/  BSYNC B1 ;  /* 0x0000000000017941 */ /* 0x000fea0003800000 */
.L_x_273:
[----:B0-----:R-:W-:Y:S01]  /*6750*/  @!P4 IMAD R9, R78, R155, R22 ;  /* 0x0000009b4e09c224 */ /* 0x001fe200078e0216 */
[----:B------:R-:W-:Y:S04]  /*6760*/  BSSY B1, `(.L_x_275) ;  /* 0x0000006000017945 */ /* 0x000fe80003800000 */
[----:B------:R0:W-:Y:S01]  /*6770*/  @!P4 STG.E.U8 desc[UR36][R10.64+0x68], R9 ;  /* 0x000068090a00c986 */ /* 0x0001e2000c101124 */
[----:B------:R-:W-:Y:S05]  /*6780*/  @P3 BRA `(.L_x_276) ;  /* 0x00000000000c3947 */ /* 0x000fea0003800000 */
[----:B--2---:R-:W0:Y:S02]  /*6790*/  LDG.E.U8 R157, desc[UR36][R12.64+0x69] ;  /* 0x000069240c9d7981 */ /* 0x004e24000c1e1100 */
[----:B0-----:R-:W-:-:S05]  /*67a0*/  PRMT R9, R157, 0x8880, RZ ;  /* 0x000088809d097816 */ /* 0x001fca00000000ff */
[----:B------:R-:W-:-:S07]  /*67b0*/  IMAD R22, R9, R156, RZ ;  /* 0x0000009c09167224 */ /* 0x000fce00078e02ff */
.L_x_276:
[----:B------:R-:W-:Y:S05]  /*67c0*/  BSYNC B1 ;  /* 0x0000000000017941 */ /* 0x000fea0003800000 */
.L_x_275:
[----:B------:R-:W-:Y:S01]  /*67d0*/  @!P3 IMAD R79, R79, R155, R22 ;  /* 0x0000009b4f4fb224 */ /* 0x000fe200078e0216 */
[----:B------:R-:W-:Y:S04]  /*67e0*/  BSSY B1, `(.L_x_277) ;  /* 0x0000006000017945 */ /* 0x000fe80003800000 */
[----:B------:R0:W-:Y:S01]  /*67f0*/  @!P3 STG.E.U8 desc[UR36][R10.64+0x69], R79 ;  /* 0x0000694f0a00b986 */ /* 0x0001e2000c101124 */
[----:B------:R-:W-:Y:S05]  /*6800*/  @P5 BRA `(.L_x_278) ;  /* 0x00000000000c5947 */ /* 0x000fea0003800000 */
[----:B--2---:R-:W0:Y:S02]  /*6810*/  LDG.E.U8 R157, desc[UR36][R4.64+0x70] ;  /* 0x00007024049d7981 */ /* 0x004e24000c1e1100 */
[----:B0-----:R-:W-:-:S05]  /*6820*/  PRMT R9, R157, 0x8880, RZ ;  /* 0x000088809d097816 */ /* 0x001fca00000000ff */
[----:B------:R-:W-:-:S07]  /*6830*/  IMAD R22, R9, R156, RZ ;  /* 0x0000009c09167224 */ /* 0x000fce00078e02ff */
.L_x_278:
[----:B------:R-:W-:Y:S05]  /*6840*/  BSYNC B1 ;  /* 0x0000000000017941 */ /* 0x000fea0003800000 */
.L_x_277:
[----:B0-----:R-:W-:Y:S01]  /*6850*/  @!P5 IMAD R9, R80, R155, R22 ;  /* 0x0000009b5009d224 */ /* 0x001fe200078e0216 */
[----:B------:R-:W-:Y:S04]  /*6860*/  BSSY B1, `(.L_x_279) ;  /* 0x0000006000017945 */ /* 0x000fe80003800000 */
[----:B------:R0:W-:Y:S01]  /*6870*/  @!P5 STG.E.U8 desc[UR36][R6.64+0x70], R9 ;  /* 0x000070090600d986 */ /* 0x0001e2000c101124 */
[----:B------:R-:W-:Y:S05]  /*6880*/  @P1 BRA `(.L_x_280) ;  /* 0x00000000000c1947 */ /* 0x000fea0003800000 */
[----:B--2---:R-:W0:Y:S02]  /*6890*/  LDG.E.U8 R157, desc[UR36][R4.64+0x71] ;  /* 0x00007124049d7981 */ /* 0x004e24000c1e1100 */
[----:B0-----:R-:W-:-:S05]  /*68a0*/  PRMT R9, R157, 0x8880, RZ ;  /* 0x000088809d097816 */ /* 0x001fca00000000ff */
[----:B------:R-:W-:-:S07]  /*68b0*/  IMAD R22, R9, R156, RZ ;  /* 0x0000009c09167224 */ /* 0x000fce00078e02ff */
.L_x_280:
[----:B------:R-:W-:Y:S05]  /*68c0*/  BSYNC B1 ;  /* 0x0000000000017941 */ /* 0x000fea0003800000 */
.L_x_279:
[----:B------:R-:W-:Y:S01]  /*68d0*/  ISETP.LT.OR P4, PT, R3, 0x71, !P0 ;  /* 0x000000710300780c */ /* 0x000fe20004781670 */
[----:B------:R-:W-:Y:S01]  /*68e0*/  @!P1 IMAD R81, R81, R155, R22 ;  /* 0x0000009b51519224 */ /* 0x000fe200078e0216 */
[----:B------:R-:W-:Y:S01]  /*68f0*/  BSSY B1, `(.L_x_281) ;  /* 0x000000a000017945 */ /* 0x000fe20003800000 */
[C---:B------:R-:W-:Y:S02]  /*6900*/  ISETP.LT.OR P3, PT, R3.reuse, 0x72, !P0 ;  /* 0x000000720300780c */ /* 0x040fe40004761670 */
        /* <DEDUP_REMOVED lines=8> */
.L_x_282:
[----:B------:R-:W-:Y:S05]  /*6990*/  BSYNC B1 ;  /* 0x0000000000017941 */ /* 0x000fea0003800000 */
.L_x_281:
[----:B0-----:R-:W-:Y:S01]  /*69a0*/  @!P4 IMAD R9, R82, R155, R22 ;  /* 0x0000009b5209c224 */ /* 0x001fe200078e0216 */
[----:B------:R-:W-:Y:S04]  /*69b0*/  BSSY B1, `(.L_x_283) ;  /* 0x0000006000017945 */ /* 0x000fe80003800000 */
[----:B------:R0:W-:Y:S01]  /*69c0*/  @!P4 STG.E.U8 desc[UR36][R10.64+0x70], R9 ;  /* 0x000070090a00c986 */ /* 0x0001e2000c101124 */
[----:B------:R-:W-:Y:S05]  /*69d0*/  @P3 BRA `(.L_x_284) ;  /* 0x00000000000c3947 */ /* 0x000fea0003800000 */
[----:B--2---:R-:W0:Y:S02]  /*69e0*/  LDG.E.U8 R157, desc[UR36][R12.64+0x71] ;  /* 0x000071240c9d7981 */ /* 0x004e24000c1e1100 */
[----:B0-----:R-:W-:-:S05]  /*69f0*/  PRMT R9, R157, 0x8880, RZ ;  /* 0x000088809d097816 */ /* 0x001fca00000000ff */
[----:B------:R-:W-:-:S07]  /*6a00*/  IMAD R22, R9, R156, RZ ;  /* 0x0000009c09167224 */ /* 0x000fce00078e02ff */
.L_x_284:
[----:B------:R-:W-:Y:S05]  /*6a10*/  BSYNC B1 ;  /* 0x0000000000017941 */ /* 0x000fea0003800000 */
.L_x_283:
[----:B------:R-:W-:Y:S01]  /*6a20*/  @!P3 IMAD R83, R83, R155, R22 ;  /* 0x0000009b5353b224 */ /* 0x000fe200078e0216 */
[----:B------:R-:W-:Y:S04]  /*6a30*/  BSSY B1, `(.L_x_285) ;  /* 0x0000006000017945 */ /* 0x000fe80003800000 */
[----:B------:R0:W-:Y:S01]  /*6a40*/  @!P3 STG.E.U8 desc[UR36][R10.64+0x71], R83 ;  /* 0x000071530a00b986 */ /* 0x0001e2000c101124 */
[----:B------:R-:W-:Y:S05]  /*6a50*/  @P1 BRA `(.L_x_286) ;  /* 0x00000000000c1947 */ /* 0x000fea0003800000 */
[----:B--2---:R-:W0:Y:S02]  /*6a60*/  LDG.E.U8 R157, desc[UR36][R4.64+0x78] ;  /* 0x00007824049d7981 */ /* 0x004e24000c1e1100 */
[----:B0-----:R-:W-:-:S05]  /*6a70*/  PRMT R9, R157, 0x8880, RZ ;  /* 0x000088809d097816 */ /* 0x001fca00000000ff */
[----:B------:R-:W-:-:S07]  /*6a80*/  IMAD R22, R9, R156, RZ ;  /* 0x0000009c09167224 */ /* 0x000fce00078e02ff */
.L_x_286:
[----:B------:R-:W-:Y:S05]  /*6a90*/  BSYNC B1 ;  /* 0x0000000000017941 */ /* 0x000fea0003800000 */
.L_x_285:
[----:B0-----:R-:W-:Y:S01]  /*6aa0*/  @!P1 IMAD R9, R84, R155, R22 ;  /* 0x0000009b54099224 */ /* 0x001fe200078e0216 */
[----:B------:R-:W-:Y:S04]  /*6ab0*/  BSSY B1, `(.L_x_287) ;  /* 0x0000006000017945 */ /* 0x000fe80003800000 */
[----:B------:R0:W-:Y:S01]  /*6ac0*/  @!P1 STG.E.U8 desc[UR36][R6.64+0x78], R9 ;  /* 0x0000780906009986 */ /* 0x0001e2000c101124 */
[----:B------:R-:W-:Y:S05]  /*6ad0*/  @P2 BRA `(.L_x_288) ;  /* 0x00000000000c2947 */ /* 0x000fea0003800000 */
[----:B--2---:R-:W0:Y:S02]  /*6ae0*/  LDG.E.U8 R157, desc[UR36][R4.64+0x79] ;  /* 0x00007924049d7981 */ /* 0x004e24000c1e1100 */
[----:B0-----:R-:W-:-:S05]  /*6af0*/  PRMT R9, R157, 0x8880, RZ ;  /* 0x000088809d097816 */ /* 0x001fca00000000ff */
[----:B------:R-:W-:-:S07]  /*6b00*/  IMAD R22, R9, R156, RZ ;  /* 0x0000009c09167224 */ /* 0x000fce00078e02ff */
.L_x_288:
[----:B------:R-:W-:Y:S05]  /*6b10*/  BSYNC B1 ;  /* 0x0000000000017941 */ /* 0x000fea0003800000 */
.L_x_287:
[----:B------:R-:W-:Y:S01]  /*6b20*/  @!P2 IMAD R85, R85, R155, R22 ;  /* 0x0000009b5555a224 */ /* 0x000fe200078e0216 */
[----:B------:R-:W-:Y:S04]  /*6b30*/  BSSY B1, `(.L_x_289) ;  /* 0x0000006000017945 */ /* 0x000fe80003800000 */
[----:B------:R0:W-:Y:S01]  /*6b40*/  @!P2 STG.E.U8 desc[UR36][R6.64+0x79], R85 ;  /* 0x000079550600a986 */ /* 0x0001e2000c101124 */
[----:B------:R-:W-:Y:S05]  /*6b50*/  @P5 BRA `(.L_x_290) ;  /* 0x00000000000c5947 */ /* 0x000fea0003800000 */
[----:B--2---:R-:W2:Y:S02]  /*6b60*/  LDG.E.U8 R157, desc[UR36][R12.64+0x78] ;  /* 0x000078240c9d7981 */ /* 0x004ea4000c1e1100 */
[----:B--2---:R-:W-:-:S05]  /*6b70*/  PRMT R5, R157, 0x8880, RZ ;  /* 0x000088809d057816 */ /* 0x004fca00000000ff */
[----:B------:R-:W-:-:S07]  /*6b80*/  IMAD R22, R5, R156, RZ ;  /* 0x0000009c05167224 */ /* 0x000fce00078e02ff */
.L_x_290:
[----:B------:R-:W-:Y:S05]  /*6b90*/  BSYNC B1 ;  /* 0x0000000000017941 */ /* 0x000fea0003800000 */
.L_x_289:
[----:B------:R-:W-:Y:S01]  /*6ba0*/  @!P5 IMAD R5, R86, R155, R22 ;  /* 0x0000009b5605d224 */ /* 0x000fe200078e0216 */
[----:B------:R-:W-:Y:S01]  /*6bb0*/  ISETP.LT.OR P0, PT, R3, 0x7a, !P0 ;  /* 0x0000007a0300780c */ /* 0x000fe20004701670 */
[----:B------:R-:W-:Y:S03]  /*6bc0*/  BSSY B1, `(.L_x_291) ;  /* 0x0000006000017945 */ /* 0x000fe60003800000 */
[----:B------:R0:W-:Y:S09]  /*6bd0*/  @!P5 STG.E.U8 desc[UR36][R10.64+0x78], R5 ;  /* 0x000078050a00d986 */ /* 0x0001f2000c101124 */
[----:B------:R-:W-:Y:S05]  /*6be0*/  @P0 BRA `(.L_x_292) ;  /* 0x00000000000c0947 */ /* 0x000fea0003800000 */
[----:B--2---:R-:W2:Y:S02]  /*6bf0*/  LDG.E.U8 R157, desc[UR36][R12.64+0x79] ;  /* 0x000079240c9d7981 */ /* 0x004ea4000c1e1100 */
[----:B--2---:R-:W-:-:S05]  /*6c00*/  PRMT R3, R157, 0x8880, RZ ;  /* 0x000088809d037816 */ /* 0x004fca00000000ff */
[----:B------:R-:W-:-:S07]  /*6c10*/  IMAD R22, R3, R156, RZ ;  /* 0x0000009c03167224 */ /* 0x000fce00078e02ff */
.L_x_292:
[----:B------:R-:W-:Y:S05]  /*6c20*/  BSYNC B1 ;  /* 0x0000000000017941 */ /* 0x000fea0003800000 */
.L_x_291:
[----:B------:R-:W-:Y:S01]  /*6c30*/  IMAD R87, R87, R155, R22 ;  /* 0x0000009b57577224 */ /* 0x000fe200078e0216 */
[----:B------:R-:W-:Y:S06]  /*6c40*/  @P0 BRA `(.L_x_293) ;  /* 0x0000001800180947 */ /* 0x000fec0003800000 */
[----:B------:R0:W-:Y:S01]  /*6c50*/  STG.E.U8 desc[UR36][R10.64+0x79], R87 ;  /* 0x000079570a007986 */ /* 0x0001e2000c101124 */
[----:B------:R-:W-:Y:S05]  /*6c60*/  BRA `(.L_x_293) ;  /* 0x0000001800107947 */ /* 0x000fea0003800000 */
.L_x_36:
[C---:B------:R-:W-:Y:S02]  /*6c70*/  ISETP.GE.AND P2, PT, R0.reuse, 0x1, PT ;  /* 0x000000010000780c */ /* 0x040fe40003f46270 */
[----:B------:R-:W-:Y:S02]  /*6c80*/  ISETP.GE.AND P0, PT, R0, 0x9, PT ;  /* 0x000000090000780c */ /* 0x000fe40003f06270 */
[C---:B------:R-:W-:Y:S02]  /*6c90*/  ISETP.LT.OR P3, PT, R3.reuse, 0x1, !P2 ;  /* 0x000000010300780c */ /* 0x040fe40005761670 */
[C---:B------:R-:W-:Y:S02]  /*6ca0*/  ISETP.LT.OR P5, PT, R3.reuse, 0x2, !P2 ;  /* 0x000000020300780c */ /* 0x040fe400057a1670 */
[C---:B------:R-:W-:Y:S02]  /*6cb0*/  ISETP.LT.OR P1, PT, R3.reuse, 0x1, !P0 ;  /* 0x000000010300780c */ /* 0x040fe40004721670 */
[----:B------:R-:W-:-:S07]  /*6cc0*/  ISETP.LT.OR P4, PT, R3, 0x2, !P0 ;  /* 0x000000020300780c */ /* 0x000fce0004781670 */
[-C--:B------:R-:W-:Y:S02]  /*6cd0*/  @!P3 IMAD R5, R88, R155.reuse, RZ ;  /* 0x0000009b5805b224 */ /* 0x080fe400078e02ff */
[-C--:B------:R-:W-:Y:S02]  /*6ce0*/  @!P5 IMAD R89, R89, R155.reuse, RZ ;  /* 0x0000009b5959d224 */ /* 0x080fe400078e02ff */
[-C--:B------:R-:W-:Y:S01]  /*6cf0*/  @!P1 IMAD R13, R90, R155.reuse, RZ ;  /* 0x0000009b5a0d9224 */ /* 0x080fe200078e02ff */
[----:B------:R0:W-:Y:S01]  /*6d00*/  @!P3 STG.E.U8 desc[UR36][R160.64], R5 ;  /* 0x00000005a000b986 */ /* 0x0001e2000c101124 */
[----:B------:R-:W-:Y:S01]  /*6d10*/  ISETP.LT.OR P3, PT, R3, 0x9, !P2 ;  /* 0x000000090300780c */ /* 0x000fe20005761670 */
[----:B------:R-:W-:Y:S02]  /*6d20*/  @!P4 IMAD R91, R91, R155, RZ ;  /* 0x0000009b5b5bc224 */ /* 0x000fe400078e02ff */
[----:B------:R-:W-:Y:S01]  /*6d30*/  @!P5 STG.E.U8 desc[UR36][R160.64+0x1], R89 ;  /* 0x00000159a000d986 */ /* 0x000fe2000c101124 */
[----:B------:R-:W-:-:S03]  /*6d40*/  ISETP.LT.OR P5, PT, R3, 0xa, !P2 ;  /* 0x0000000a0300780c */ /* 0x000fc600057a1670 */
[----:B------:R1:W-:Y:S01]  /*6d50*/  @!P1 STG.E.U8 desc[UR36][R8.64], R13 ;  /* 0x0000000d08009986 */ /* 0x0003e2000c101124 */
[----:B------:R-:W-:-:S03]  /*6d60*/  ISETP.LT.OR P1, PT, R3, 0x9, !P0 ;  /* 0x000000090300780c */ /* 0x000fc60004721670 */
[----:B------:R-:W-:Y:S01]  /*6d70*/  @!P4 STG.E.U8 desc[UR36][R8.64+0x1], R91 ;  /* 0x0000015b0800c986 */ /* 0x000fe2000c101124 */
[----:B------:R-:W-:Y:S01]  /*6d80*/  ISETP.LT.OR P4, PT, R3, 0xa, !P0 ;  /* 0x0000000a0300780c */ /* 0x000fe20004781670 */
[----:B------:R-:W-:-:S04]  /*6d90*/  @!P3 IMAD R15, R92, R155, RZ ;  /* 0x0000009b5c0fb224 */ /* 0x000fc800078e02ff */
[-C--:B------:R-:W-:Y:S01]  /*6da0*/  @!P5 IMAD R93, R93, R155.reuse, RZ ;  /* 0x0000009b5d5dd224 */ /* 0x080fe200078e02ff */
[----:B------:R3:W-:Y:S01]  /*6db0*/  @!P3 STG.E.U8 desc[UR36][R160.64+0x8], R15 ;  /* 0x0000080fa000b986 */ /* 0x0007e2000c101124 */
[C---:B------:R-:W-:Y:S02]  /*6dc0*/  ISETP.LT.OR P3, PT, R3.reuse, 0x11, !P2 ;  /* 0x000000110300780c */ /* 0x040fe40005761670 */
[-C--:B0-----:R-:W-:Y:S01]  /*6dd0*/  @!P1 IMAD R5, R94, R155.reuse, RZ ;  /* 0x0000009b5e059224 */ /* 0x081fe200078e02ff */
[----:B------:R-:W-:Y:S01]  /*6de0*/  @!P5 STG.E.U8 desc[UR36][R160.64+0x9], R93 ;  /* 0x0000095da000d986 */ /* 0x000fe2000c101124 */
[----:B------:R-:W-:Y:S02]  /*6df0*/  ISETP.LT.OR P5, PT, R3, 0x12, !P2 ;  /* 0x000000120300780c */ /* 0x000fe400057a1670 */
[----:B------:R-:W-:Y:S01]  /*6e00*/  @!P4 IMAD R95, R95, R155, RZ ;  /* 0x0000009b5f5fc224 */ /* 0x000fe200078e02ff */
[----:B------:R0:W-:Y:S01]  /*6e10*/  @!P1 STG.E.U8 desc[UR36][R8.64+0x8], R5 ;  /* 0x0000080508009986 */ /* 0x0001e2000c101124 */
[----:B------:R-:W-:-:S03]  /*6e20*/  ISETP.LT.OR P1, PT, R3, 0x11, !P0 ;  /* 0x000000110300780c */ /* 0x000fc60004721670 */
[----:B------:R-:W-:Y:S01]  /*6e30*/  @!P4 STG.E.U8 desc[UR36][R8.64+0x9], R95 ;  /* 0x0000095f0800c986 */ /* 0x000fe2000c101124 */
[----:B------:R-:W-:Y:S01]  /*6e40*/  ISETP.LT.OR P4, PT, R3, 0x12, !P0 ;  /* 0x000000120300780c */ /* 0x000fe20004781670 */
[----:B-1----:R-:W-:-:S04]  /*6e50*/  @!P3 IMAD R13, R96, R155, RZ ;  /* 0x0000009b600db224 */ /* 0x002fc800078e02ff */
[-C--:B------:R-:W-:Y:S01]  /*6e60*/  @!P5 IMAD R97, R97, R155.reuse, RZ ;  /* 0x0000009b6161d224 */ /* 0x080fe200078e02ff */
[----:B------:R1:W-:Y:S01]  /*6e70*/  @!P3 STG.E.U8 desc[UR36][R160.64+0x10], R13 ;  /* 0x0000100da000b986 */ /* 0x0003e2000c101124 */
[C---:B------:R-:W-:Y:S02]  /*6e80*/  ISETP.LT.OR P3, PT, R3.reuse, 0x19, !P2 ;  /* 0x000000190300780c */ /* 0x040fe40005761670 */
[-C--:B---3--:R-:W-:Y:S01]  /*6e90*/  @!P1 IMAD R15, R98, R155.reuse, RZ ;  /* 0x0000009b620f9224 */ /* 0x088fe200078e02ff */
[----:B------:R-:W-:Y:S01]  /*6ea0*/  @!P5 STG.E.U8 desc[UR36][R160.64+0x11], R97 ;  /* 0x00001161a000d986 */ /* 0x000fe2000c101124 */
[----:B------:R-:W-:Y:S02]  /*6eb0*/  ISETP.LT.OR P5, PT, R3, 0x1a, !P2 ;  /* 0x0000001a0300780c */ /* 0x000fe400057a1670 */
[----:B------:R-:W-:Y:S01]  /*6ec0*/  @!P4 IMAD R99, R99, R155, RZ ;  /* 0x0000009b6363c224 */ /* 0x000fe200078e02ff */
[----:B------:R3:W-:Y:S01]  /*6ed0*/  @!P1 STG.E.U8 desc[UR36][R8.64+0x10], R15 ;  /* 0x0000100f08009986 */ /* 0x0007e2000c101124 */
[----:B------:R-:W-:-:S03]  /*6ee0*/  ISETP.LT.OR P1, PT, R3, 0x19, !P0 ;  /* 0x000000190300780c */ /* 0x000fc60004721670 */
[----:B------:R-:W-:Y:S01]  /*6ef0*/  @!P4 STG.E.U8 desc[UR36][R8.64+0x11], R99 ;  /* 0x000011630800c986 */ /* 0x000fe2000c101124 */
[----:B------:R-:W-:Y:S01]  /*6f00*/  ISETP.LT.OR P4, PT, R3, 0x1a, !P0 ;  /* 0x0000001a0300780c */ /* 0x000fe20004781670 */
[----:B0-----:R-:W-:-:S04]  /*6f10*/  @!P3 IMAD R5, R100, R155, RZ ;  /* 0x0000009b6405b224 */ /* 0x001fc800078e02ff */
[-C--:B------:R-:W-:Y:S01]  /*6f20*/  @!P5 IMAD R101, R101, R155.reuse, RZ ;  /* 0x0000009b6565d224 */ /* 0x080fe200078e02ff */
[----:B------:R0:W-:Y:S01]  /*6f30*/  @!P3 STG.E.U8 desc[UR36][R160.64+0x18], R5 ;  /* 0x00001805a000b986 */ /* 0x0001e2000c101124 */
[C---:B------:R-:W-:Y:S02]  /*6f40*/  ISETP.LT.OR P3, PT, R3.reuse, 0x21, !P2 ;  /* 0x000000210300780c */ /* 0x040fe40005761670 */
[-C--:B-1----:R-:W-:Y:S01]  /*6f50*/  @!P1 IMAD R13, R102, R155.reuse, RZ ;  /* 0x0000009b660d9224 */ /* 0x082fe200078e02ff */
[----:B------:R-:W-:Y:S01]  /*6f60*/  @!P5 STG.E.U8 desc[UR36][R160.64+0x19], R101 ;  /* 0x00001965a000d986 */ /* 0x000fe2000c101124 */
[----:B------:R-:W-:Y:S02]  /*6f70*/  ISETP.LT.OR P5, PT, R3, 0x22, !P2 ;  /* 0x000000220300780c */ /* 0x000fe400057a1670 */
[----:B------:R-:W-:Y:S01]  /*6f80*/  @!P4 IMAD R103, R103, R155, RZ ;  /* 0x0000009b6767c224 */ /* 0x000fe200078e02ff */
[----:B------:R1:W-:Y:S01]  /*6f90*/  @!P1 STG.E.U8 desc[UR36][R8.64+0x18], R13 ;  /* 0x0000180d08009986 */ /* 0x0003e2000c101124 */
[----:B------:R-:W-:-:S03]  /*6fa0*/  ISETP.LT.OR P1, PT, R3, 0x21, !P0 ;  /* 0x000000210300780c */ /* 0x000fc60004721670 */
[----:B------:R-:W-:Y:S01]  /*6fb0*/  @!P4 STG.E.U8 desc[UR36][R8.64+0x19], R103 ;  /* 0x000019670800c986 */ /* 0x000fe2000c101124 */
[----:B------:R-:W-:Y:S01]  /*6fc0*/  ISETP.LT.OR P4, PT, R3, 0x22, !P0 ;  /* 0x000000220300780c */ /* 0x000fe20004781670 */
[----:B---3--:R-:W-:-:S04]  /*6fd0*/  @!P3 IMAD R15, R104, R155, RZ ;  /* 0x0000009b680fb224 */ /* 0x008fc800078e02ff */
        /* <DEDUP_REMOVED lines=128> */
[----:B------:R-:W-:-:S02]  /*77e0*/  ISETP.GE.AND P1, PT, R0, 0x81, PT ;  /* 0x000000810000780c */ /* 0x000fc40003f26270 */
[C---:B------:R-:W-:Y:S01]  /*77f0*/  ISETP.LT.OR P5, PT, R3.reuse, 0x79, !P0 ;  /* 0x000000790300780c */ /* 0x040fe200047a1670 */
[----:B------:R-:W-:Y:S01]  /*7800*/  @!P4 STG.E.U8 desc[UR36][R8.64+0x71], R147 ;  /* 0x000071930800c986 */ /* 0x000fe2000c101124 */
[C---:B------:R-:W-:Y:S01]  /*7810*/  ISETP.LT.OR P0, PT, R3.reuse, 0x7a, !P0 ;  /* 0x0000007a0300780c */ /* 0x040fe20004701670 */
[----:B0-----:R-:W-:Y:S01]  /*7820*/  @!P3 IMAD R5, R148, R155, RZ ;  /* 0x0000009b9405b224 */ /* 0x001fe200078e02ff */
[----:B------:R-:W-:-:S03]  /*7830*/  ISETP.LT.OR P4, PT, R3, 0x1, !P1 ;  /* 0x000000010300780c */ /* 0x000fc60004f81670 */
[----:B------:R-:W-:Y:S01]  /*7840*/  @!P2 IMAD R149, R149, R155, RZ ;  /* 0x0000009b9595a224 */ /* 0x000fe200078e02ff */
[----:B------:R0:W-:Y:S01]  /*7850*/  @!P3 STG.E.U8 desc[UR36][R160.64+0x78], R5 ;  /* 0x00007805a000b986 */ /* 0x0001e2000c101124 */
[----:B------:R-:W-:-:S03]  /*7860*/  ISETP.LT.OR P3, PT, R3, 0x2, !P1 ;  /* 0x000000020300780c */ /* 0x000fc60004f61670 */
[----:B------:R-:W-:Y:S01]  /*7870*/  @!P2 STG.E.U8 desc[UR36][R160.64+0x79], R149 ;  /* 0x00007995a000a986 */ /* 0x000fe2000c101124 */
[-C--:B-1----:R-:W-:Y:S01]  /*7880*/  @!P5 IMAD R13, R150, R155.reuse, RZ ;  /* 0x0000009b960dd224 */ /* 0x082fe200078e02ff */
[----:B------:R-:W-:Y:S01]  /*7890*/  ISETP.GE.AND P2, PT, R0, 0x89, PT ;  /* 0x000000890000780c */ /* 0x000fe20003f46270 */
[-C--:B------:R-:W-:Y:S02]  /*78a0*/  @!P0 IMAD R151, R151, R155.reuse, RZ ;  /* 0x0000009b97978224 */ /* 0x080fe400078e02ff */
[----:B---3--:R-:W-:Y:S01]  /*78b0*/  @!P4 IMAD R15, R24, R155, RZ ;  /* 0x0000009b180fc224 */ /* 0x008fe200078e02ff */
[----:B------:R1:W-:Y:S01]  /*78c0*/  @!P5 STG.E.U8 desc[UR36][R8.64+0x78], R13 ;  /* 0x0000780d0800d986 */ /* 0x0003e2000c101124 */
[----:B------:R-:W-:-:S03]  /*78d0*/  ISETP.LT.OR P5, PT, R3, 0x1, !P2 ;  /* 0x000000010300780c */ /* 0x000fc600057a1670 */
[----:B------:R-:W-:Y:S01]  /*78e0*/  @!P3 IMAD R25, R25, R155, RZ ;  /* 0x0000009b1919b224 */ /* 0x000fe200078e02ff */
[----:B------:R-:W-:Y:S01]  /*78f0*/  @!P0 STG.E.U8 desc[UR36][R8.64+0x79], R151 ;  /* 0x0000799708008986 */ /* 0x000fe2000c101124 */
[----:B------:R-:W-:-:S03]  /*7900*/  ISETP.LT.OR P0, PT, R3, 0x2, !P2 ;  /* 0x000000020300780c */ /* 0x000fc60005701670 */
[----:B------:R-:W-:Y:S01]  /*7910*/  @!P4 STG.E.U8 desc[UR36][R6.64], R15 ;  /* 0x0000000f0600c986 */ /* 0x000fe2000c101124 */
        /* <DEDUP_REMOVED lines=19> */
[-C--:B------:R-:W-:Y:S01]  /*7a50*/  @!P4 IMAD R9, R32, R155.reuse, RZ ;  /* 0x0000009b2009c224 */ /* 0x080fe200078e02ff */
        /* <DEDUP_REMOVED lines=127> */
[----:B-1----:R-:W-:-:S04]  /*8250*/  @!P5 IMAD R13, R74, R155, RZ ;  /* 0x0000009b4a0dd224 */ /* 0x002fc800078e02ff */
        /* <DEDUP_REMOVED lines=12> */
[----:B------:R-:W-:-:S04]  /*8320*/  @!P0 IMAD R9, R78, R155, RZ ;  /* 0x0000009b4e098224 */ /* 0x000fc800078e02ff */
[-C--:B------:R-:W-:Y:S01]  /*8330*/  @!P4 IMAD R79, R79, R155.reuse, RZ ;  /* 0x0000009b4f4fc224 */ /* 0x080fe200078e02ff */
[----:B------:R1:W-:Y:S01]  /*8340*/  @!P0 STG.E.U8 desc[UR36][R10.64+0x68], R9 ;  /* 0x000068090a008986 */ /* 0x0003e2000c101124 */
[----:B------:R-:W-:Y:S02]  /*8350*/  ISETP.LT.OR P0, PT, R3, 0x71, !P2 ;  /* 0x000000710300780c */ /* 0x000fe40005701670 */
[----:B------:R-:W-:Y:S01]  /*8360*/  @!P3 IMAD R81, R81, R155, RZ ;  /* 0x0000009b5151b224 */ /* 0x000fe200078e02ff */
[----:B------:R3:W-:Y:S01]  /*8370*/  @!P4 STG.E.U8 desc[UR36][R10.64+0x69], R79 ;  /* 0x0000694f0a00c986 */ /* 0x0007e2000c101124 */
[----:B------:R-:W-:-:S03]  /*8380*/  ISETP.LT.OR P4, PT, R3, 0x72, !P2 ;  /* 0x000000720300780c */ /* 0x000fc60005781670 */
[----:B------:R3:W-:Y:S01]  /*8390*/  @!P3 STG.E.U8 desc[UR36][R6.64+0x71], R81 ;  /* 0x000071510600b986 */ /* 0x0007e2000c101124 */
[C---:B------:R-:W-:Y:S02]  /*83a0*/  ISETP.LT.OR P3, PT, R3.reuse, 0x79, !P1 ;  /* 0x000000790300780c */ /* 0x040fe40004f61670 */
[C---:B------:R-:W-:Y:S01]  /*83b0*/  ISETP.LT.OR P1, PT, R3.reuse, 0x7a, !P1 ;  /* 0x0000007a0300780c */ /* 0x040fe20004f21670 */
[----:B------:R3:W-:Y:S01]  /*83c0*/  @!P5 STG.E.U8 desc[UR36][R6.64+0x70], R13 ;  /* 0x0000700d0600d986 */ /* 0x0007e2000c101124 */
[C---:B------:R-:W-:Y:S02]  /*83d0*/  ISETP.LT.OR P5, PT, R3.reuse, 0x79, !P2 ;  /* 0x000000790300780c */ /* 0x040fe400057a1670 */
[----:B------:R-:W-:Y:S01]  /*83e0*/  ISETP.LT.OR P2, PT, R3, 0x7a, !P2 ;  /* 0x0000007a0300780c */ /* 0x000fe20005741670 */
[-C--:B------:R-:W-:Y:S02]  /*83f0*/  @!P0 IMAD R3, R82, R155.reuse, RZ ;  /* 0x0000009b52038224 */ /* 0x080fe400078e02ff */
[----:B------:R-:W-:-:S03]  /*8400*/  @!P4 IMAD R83, R83, R155, RZ ;  /* 0x0000009b5353c224 */ /* 0x000fc600078e02ff */
[----:B------:R3:W-:Y:S01]  /*8410*/  @!P0 STG.E.U8 desc[UR36][R10.64+0x70], R3 ;  /* 0x000070030a008986 */ /* 0x0007e2000c101124 */
[-C--:B0-----:R-:W-:Y:S02]  /*8420*/  @!P3 IMAD R5, R84, R155.reuse, RZ ;  /* 0x0000009b5405b224 */ /* 0x081fe400078e02ff */
[-C--:B------:R-:W-:Y:S01]  /*8430*/  @!P1 IMAD R85, R85, R155.reuse, RZ ;  /* 0x0000009b55559224 */ /* 0x080fe200078e02ff */
[----:B------:R3:W-:Y:S01]  /*8440*/  @!P4 STG.E.U8 desc[UR36][R10.64+0x71], R83 ;  /* 0x000071530a00c986 */ /* 0x0007e2000c101124 */
[-C--:B-1----:R-:W-:Y:S02]  /*8450*/  @!P5 IMAD R9, R86, R155.reuse, RZ ;  /* 0x0000009b5609d224 */ /* 0x082fe400078e02ff */
[----:B------:R-:W-:Y:S01]  /*8460*/  @!P2 IMAD R87, R87, R155, RZ ;  /* 0x0000009b5757a224 */ /* 0x000fe200078e02ff */
[----:B------:R3:W-:Y:S04]  /*8470*/  @!P3 STG.E.U8 desc[UR36][R6.64+0x78], R5 ;  /* 0x000078050600b986 */ /* 0x0007e8000c101124 */
[----:B------:R3:W-:Y:S04]  /*8480*/  @!P1 STG.E.U8 desc[UR36][R6.64+0x79], R85 ;  /* 0x0000795506009986 */ /* 0x0007e8000c101124 */
[----:B------:R3:W-:Y:S04]  /*8490*/  @!P5 STG.E.U8 desc[UR36][R10.64+0x78], R9 ;  /* 0x000078090a00d986 */ /* 0x0007e8000c101124 */
[----:B------:R3:W-:Y:S02]  /*84a0*/  @!P2 STG.E.U8 desc[UR36][R10.64+0x79], R87 ;  /* 0x000079570a00a986 */ /* 0x0007e4000c101124 */
.L_x_293:
[----:B------:R-:W-:Y:S05]  /*84b0*/  BSYNC B0 ;  /* 0x0000000000007941 */ /* 0x000fea0003800000 */
.L_x_35:
[----:B------:R-:W-:Y:S01]  /*84c0*/  ULDC UR4, c[0x0][0xc] ;  /* 0x0000030000047ab9 */ /* 0x000fe20000000800 */
[----:B------:R-:W-:Y:S01]  /*84d0*/  ULDC UR5, c[0x0][0x10] ;  /* 0x0000040000057ab9 */ /* 0x000fe20000000800 */
[----:B---3--:R-:W3:Y:S01]  /*84e0*/  LDC R3, c[0x0][0x14] ;  /* 0x00000500ff037b82 */ /* 0x008ee20000000800 */
[----:B------:R-:W-:Y:S01]  /*84f0*/  UIMAD.WIDE.U32 UR4, UR4, UR5, URZ ;  /* 0x00000005040472a5 */ /* 0x000fe2000f8e003f */
[----:B------:R-:W-:Y:S01]  /*8500*/  PRMT R0, RZ, 0x7610, R0 ;  /* 0x00007610ff007816 */ /* 0x000fe20000000000 */
[----:B------:R-:W-:Y:S02]  /*8510*/  IMAD.MOV.U32 R153, RZ, RZ, -0x1 ;  /* 0xffffffffff997424 */ /* 0x000fe400078e00ff */
[----:B------:R-:W-:Y:S02]  /*8520*/  IMAD.MOV.U32 R22, RZ, RZ, -0x1 ;  /* 0xffffffffff167424 */ /* 0x000fe400078e00ff */
[----:B---3--:R-:W-:-:S04]  /*8530*/  IMAD.WIDE.U32 R16, R3, UR4, R16 ;  /* 0x0000000403107c25 */ /* 0x008fc8000f8e0010 */
[----:B------:R-:W-:Y:S01]  /*8540*/  IMAD R3, R3, UR5, RZ ;  /* 0x0000000503037c24 */ /* 0x000fe2000f8e02ff */
[----:B------:R-:W-:Y:S02]  /*8550*/  ULDC.64 UR4, c[0x0][0x650] ;  /* 0x0001940000047ab9 */ /* 0x000fe40000000a00 */
[----:B------:R-:W-:Y:S01]  /*8560*/  ISETP.GE.U32.AND P0, PT, R16, UR4, PT ;  /* 0x0000000410007c0c */ /* 0x000fe2000bf06070 */
[----:B------:R-:W-:-:S05]  /*8570*/  IMAD.IADD R17, R17, 0x1, R3 ;  /* 0x0000000111117824 */ /* 0x000fca00078e0203 */
[----:B------:R-:W-:-:S13]  /*8580*/  ISETP.GE.U32.AND.EX P0, PT, R17, UR5, PT, P0 ;  /* 0x0000000511007c0c */ /* 0x000fda000bf06100 */
[----:B------:R-:W-:Y:S05]  /*8590*/  @P0 BRA `(.L_x_294) ;  /* 0x0000000400640947 */ /* 0x000fea0003800000 */
[----:B------:R-:W3:Y:S01]  /*85a0*/  S2R R12, SR_CTAID.X ;  /* 0x00000000000c7919 */ /* 0x000ee20000002500 */
[----:B0-----:R-:W0:Y:S01]  /*85b0*/  LDC.64 R10, c[0x0][0x628] ;  /* 0x00018a00ff0a7b82 */ /* 0x001e220000000a00 */
[----:B------:R-:W-:Y:S01]  /*85c0*/  ULDC UR4, c[0x0][0x150] ;  /* 0x0000540000047ab9 */ /* 0x000fe20000000800 */
[----:B------:R-:W-:Y:S01]  /*85d0*/  IMAD.MOV.U32 R8, RZ, RZ, R16 ;  /* 0x000000ffff087224 */ /* 0x000fe200078e0010 */
[----:B------:R-:W0:Y:S01]  /*85e0*/  S2R R24, SR_CTAID.Y ;  /* 0x0000000000187919 */ /* 0x000e220000002600 */
[----:B------:R-:W-:-:S04]  /*85f0*/  IMAD.MOV.U32 R9, RZ, RZ, R17 ;  /* 0x000000ffff097224 */ /* 0x000fc800078e0011 */
[----:B------:R-:W1:Y:S08]  /*8600*/  LDC R21, c[0x0][0x144] ;  /* 0x00005100ff157b82 */ /* 0x000e700000000800 */
[----:B------:R-:W1:Y:S08]  /*8610*/  LDC R0, c[0x0][0x630] ;  /* 0x00018c00ff007b82 */ /* 0x000e700000000800 */
[----:B------:R-:W1:Y:S01]  /*8620*/  LDC.64 R14, c[0x0][0x620] ;  /* 0x00018800ff0e7b82 */ /* 0x000e620000000a00 */
[----:B0-----:R-:W-:-:S04]  /*8630*/  ISETP.NE.U32.AND P0, PT, R10, RZ, PT ;  /* 0x000000ff0a00720c */ /* 0x001fc80003f05070 */
[----:B------:R-:W-:Y:S02]  /*8640*/  ISETP.NE.AND.EX P0, PT, R11, RZ, PT, P0 ;  /* 0x000000ff0b00720c */ /* 0x000fe40003f05300 */
[----:B---3--:R-:W-:-:S05]  /*8650*/  I2FP.F32.U32 R3, R12 ;  /* 0x0000000c00037245 */ /* 0x008fca0000201000 */
[----:B------:R-:W-:-:S04]  /*8660*/  FMUL R3, R3, UR4 ;  /* 0x0000000403037c20 */ /* 0x000fc80008400000 */
[----:B------:R0:W3:Y:S02]  /*8670*/  F2I.U32.TRUNC.NTZ R20, R3 ;  /* 0x0000000300147305 */ /* 0x0000e4000020f000 */
[----:B------:R-:W-:Y:S05]  /*8680*/  @!P0 BRA `(.L_x_295) ;  /* 0x0000000000288947 */ /* 0x000fea0003800000 */
[----:B0-----:R-:W0:Y:S02]  /*8690*/  LDC R3, c[0x0][0x634] ;  /* 0x00018d00ff037b82 */ /* 0x001e240000000800 */
        /* <DEDUP_REMOVED lines=9> */
.L_x_295:
[----:B------:R-:W2:Y:S01]  /*8730*/  LDC.64 R28, c[0x0][0x640] ;  /* 0x00019000ff1c7b82 */ /* 0x000ea20000000a00 */
[-CC-:B-1----:R-:W-:Y:S01]  /*8740*/  SHF.R.U64 R22, R8, R0.reuse, R9.reuse ;  /* 0x0000000008167219 */ /* 0x182fe20000001209 */
[----:B---3--:R-:W-:Y:S01]  /*8750*/  IMAD.MOV R20, RZ, RZ, -R20 ;  /* 0x000000ffff147224 */ /* 0x008fe200078e0a14 */
[----:B------:R-:W-:Y:S01]  /*8760*/  SHF.R.U32.HI R0, RZ, R0, R9 ;  /* 0x00000000ff007219 */ /* 0x000fe20000011609 */
[----:B------:R-:W-:Y:S01]  /*8770*/  ULDC UR4, c[0x0][0x154] ;  /* 0x0000550000047ab9 */ /* 0x000fe20000000800 */
[----:B0-----:R-:W-:Y:S01]  /*8780*/  IADD3 R3, P0, RZ, -R22, RZ ;  /* 0x80000016ff037210 */ /* 0x001fe20007f1e0ff */
[----:B------:R-:W-:Y:S02]  /*8790*/  IMAD R21, R21, R20, R12 ;  /* 0x0000001415157224 */ /* 0x000fe400078e020c */
[----:B------:R-:W0:Y:S01]  /*87a0*/  LDC R6, c[0x0][0x618] ;  /* 0x00018600ff067b82 */ /* 0x000e220000000800 */
[----:B------:R-:W-:Y:S02]  /*87b0*/  IMAD.MOV.U32 R7, RZ, RZ, 0x1 ;  /* 0x00000001ff077424 */ /* 0x000fe400078e00ff */
[----:B------:R-:W-:-:S04]  /*87c0*/  IMAD.X R5, RZ, RZ, ~R0, P0 ;  /* 0x000000ffff057224 */ /* 0x000fc800000e0e00 */
[-C--:B------:R-:W-:Y:S01]  /*87d0*/  IMAD R0, R5, R14.reuse, RZ ;  /* 0x0000000e05007224 */ /* 0x080fe200078e02ff */
[----:B------:R-:W1:Y:S01]  /*87e0*/  LDC R8, c[0x0][0x608] ;  /* 0x00018200ff087b82 */ /* 0x000e620000000800 */
[----:B------:R-:W-:-:S04]  /*87f0*/  IMAD.WIDE.U32 R4, R3, R14, R16 ;  /* 0x0000000e03047225 */ /* 0x000fc800078e0010 */
[----:B------:R-:W-:Y:S01]  /*8800*/  IMAD R3, R3, R15, R0 ;  /* 0x0000000f03037224 */ /* 0x000fe200078e0200 */
[----:B------:R-:W-:Y:S02]  /*8810*/  I2FP.F32.U32 R0, R24 ;  /* 0x0000001800007245 */ /* 0x000fe40000201000 */
[----:B------:R-:W3:Y:S01]  /*8820*/  LDC R26, c[0x0][0x658] ;  /* 0x00019600ff1a7b82 */ /* 0x000ee20000000800 */
[----:B------:R-:W-:Y:S01]  /*8830*/  IMAD.IADD R3, R5, 0x1, R3 ;  /* 0x0000000105037824 */ /* 0x000fe200078e0203 */
[----:B--2---:R-:W-:Y:S01]  /*8840*/  ISETP.NE.U32.AND P0, PT, R28, RZ, PT ;  /* 0x000000ff1c00720c */ /* 0x004fe20003f05070 */
[----:B------:R-:W-:Y:S01]  /*8850*/  FMUL R0, R0, UR4 ;  /* 0x0000000400007c20 */ /* 0x000fe20008400000 */
[----:B------:R-:W-:Y:S02]  /*8860*/  IMAD.MOV.U32 R5, RZ, RZ, -0x1 ;  /* 0xffffffffff057424 */ /* 0x000fe400078e00ff */
[----:B------:R-:W-:Y:S01]  /*8870*/  ISETP.NE.AND.EX P0, PT, R29, RZ, PT, P0 ;  /* 0x000000ff1d00720c */ /* 0x000fe20003f05300 */
[----:B------:R2:W2:Y:S01]  /*8880*/  F2I.U32.TRUNC.NTZ R13, R0 ;  /* 0x00000000000d7305 */ /* 0x0004a2000020f000 */
[----:B------:R-:W2:Y:S01]  /*8890*/  LDC R15, c[0x0][0x148] ;  /* 0x00005200ff0f7b82 */ /* 0x000ea20000000800 */
[----:B0-----:R-:W-:-:S02]  /*88a0*/  SHF.R.U64 R12, R4, R6, R3 ;  /* 0x00000006040c7219 */ /* 0x001fc40000001203 */
[----:B------:R-:W-:-:S05]  /*88b0*/  SHF.R.U32.HI R3, RZ, R6, R3 ;  /* 0x00000006ff037219 */ /* 0x000fca0000011603 */
[----:B------:R-:W0:Y:S01]  /*88c0*/  LDC R20, c[0x0][0x600] ;  /* 0x00018000ff147b82 */ /* 0x000e220000000800 */
[-CC-:B-1----:R-:W-:Y:S02]  /*88d0*/  SHF.R.U64 R10, R12, R8.reuse, R3.reuse ;  /* 0x000000080c0a7219 */ /* 0x182fe40000001203 */
[----:B------:R-:W-:-:S05]  /*88e0*/  SHF.R.U32.HI R3, RZ, R8, R3 ;  /* 0x00000008ff037219 */ /* 0x000fca0000011603 */
[----:B------:R-:W1:Y:S01]  /*88f0*/  LDC R27, c[0x0][0x648] ;  /* 0x00019200ff1b7b82 */ /* 0x000e620000000800 */
[-C--:B---3--:R-:W-:Y:S02]  /*8900*/  SHF.L.U32 R4, R5, R26.reuse, RZ ;  /* 0x0000001a05047219 */ /* 0x088fe400000006ff */
[--C-:B------:R-:W-:Y:S02]  /*8910*/  SHF.R.U64 R14, R10, R26, R3.reuse ;  /* 0x0000001a0a0e7219 */ /* 0x100fe40000001203 */
[----:B------:R-:W-:Y:S02]  /*8920*/  LOP3.LUT R25, RZ, R4, RZ, 0x33, !PT ;  /* 0x00000004ff197212 */ /* 0x000fe400078e33ff */
[-C--:B------:R-:W-:Y:S01]  /*8930*/  SHF.R.U32.HI R5, RZ, R26.reuse, R3 ;  /* 0x0000001aff057219 */ /* 0x080fe20000011603 */
[----:B------:R-:W3:Y:S01]  /*8940*/  LDC R30, c[0x0][0x638] ;  /* 0x00018e00ff1e7b82 */ /* 0x000ee20000000800 */
[----:B------:R-:W-:Y:S01]  /*8950*/  SHF.L.U32 R154, R7, R26, RZ ;  /* 0x0000001a079a7219 */ /* 0x000fe200000006ff */
[----:B------:R-:W-:-:S06]  /*8960*/  IMAD.MOV.U32 R4, RZ, RZ, R14 ;  /* 0x000000ffff047224 */ /* 0x000fcc00078e000e */
[----:B------:R-:W0:Y:S01]  /*8970*/  LDC R31, c[0x0][0x610] ;  /* 0x00018400ff1f7b82 */ /* 0x000e220000000800 */
        /* <DEDUP_REMOVED lines=11> */
.L_x_296:
[----:B------:R-:W-:Y:S01]  /*8a30*/  ISETP.NE.AND P0, PT, R2, 0x1, PT ;  /* 0x000000010200780c */ /* 0x000fe20003f05270 */
[----:B0-----:R-:W-:Y:S01]  /*8a40*/  VIADD R7, R20, 0xffffffff ;  /* 0xffffffff14077836 */ /* 0x001fe20000000000 */
[----:B-12---:R-:W-:Y:S01]  /*8a50*/  SHF.R.U64 R0, R4, R27, R5 ;  /* 0x0000001b04007219 */ /* 0x006fe20000001205 */
[----:B------:R-:W-:Y:S01]  /*8a60*/  IMAD.MOV R13, RZ, RZ, -R13 ;  /* 0x000000ffff0d7224 */ /* 0x000fe200078e0a0d */
[----:B------:R-:W-:Y:S01]  /*8a70*/  LOP3.LUT R5, R10, R25, RZ, 0xc0, !PT ;  /* 0x000000190a057212 */ /* 0x000fe200078ec0ff */
[----:B------:R-:W-:Y:S02]  /*8a80*/  IMAD.MOV.U32 R4, RZ, RZ, 0x1 ;  /* 0x00000001ff047424 */ /* 0x000fe400078e00ff */
[----:B------:R-:W-:Y:S02]  /*8a90*/  IMAD.MOV R3, RZ, RZ, -R0 ;  /* 0x000000ffff037224 */ /* 0x000fe400078e0a00 */
[----:B------:R-:W-:Y:S01]  /*8aa0*/  IMAD R154, R154, R0, R5 ;  /* 0x000000009a9a7224 */ /* 0x000fe200078e0205 */
[----:B------:R-:W-:Y:S01]  /*8ab0*/  LOP3.LUT R5, R12, R7, RZ, 0xc0, !PT ;  /* 0x000000070c057212 */ /* 0x000fe200078ec0ff */
[----:B---3--:R-:W-:-:S02]  /*8ac0*/  IMAD R0, R3, R30, R14 ;  /* 0x0000001e03007224 */ /* 0x008fc400078e020e */
[----:B------:R-:W-:Y:S02]  /*8ad0*/  @P0 IMAD R21, R15, R13, R24 ;  /* 0x0000000d0f150224 */ /* 0x000fe400078e0218 */
[----:B------:R-:W-:Y:S01]  /*8ae0*/  IMAD R3, R0, R20, R5 ;  /* 0x0000001400037224 */ /* 0x000fe200078e0205 */
[----:B------:R-:W-:Y:S01]  /*8af0*/  PRMT R0, R4, 0x7610, R0 ;  /* 0x0000761004007816 */ /* 0x000fe20000000000 */
[----:B------:R-:W-:-:S05]  /*8b00*/  IMAD R154, R154, R31, R21 ;  /* 0x0000001f9a9a7224 */ /* 0x000fca00078e0215 */
[----:B------:R-:W-:Y:S02]  /*8b10*/  SEL R153, R3, R154, !P0 ;  /* 0x0000009a03997207 */ /* 0x000fe40004000000 */
[----:B------:R-:W-:-:S07]  /*8b20*/  SEL R154, R154, R3, !P0 ;  /* 0x000000039a9a7207 */ /* 0x000fce0004000000 */
.L_x_294:
[----:B------:R-:W-:-:S13]  /*8b30*/  LOP3.LUT P0, RZ, R0, 0xff, RZ, 0xc0, !PT ;  /* 0x000000ff00ff7812 */ /* 0x000fda000780c0ff */
[----:B------:R-:W-:Y:S05]  /*8b40*/  @P0 BRA `(.L_x_297) ;  /* 0xffffff8400e40947 */ /* 0x000fea000383ffff */
[----:B------:R-:W-:Y:S05]  /*8b50*/  EXIT ;  /* 0x000000000000794d */ /* 0x000fea0003800000 */
.L_x_8:
        /* <DEDUP_REMOVED lines=26> */
.L_x_299:
[----:B------:R-:W0:Y:S01]  /*8d00*/  LDC.64 R28, c[0x0][0x640] ;  /* 0x00019000ff1c7b82 */ /* 0x000e220000000a00 */
[-CC-:B------:R-:W-:Y:S01]  /*8d10*/  SHF.R.U64 R22, R12, R6.reuse, R13.reuse ;  /* 0x000000060c167219 */ /* 0x180fe2000000120d */
[----:B------:R-:W-:Y:S01]  /*8d20*/  IMAD.MOV.U32 R30, RZ, RZ, 0x1 ;  /* 0x00000001ff1e7424 */ /* 0x000fe200078e00ff */
[----:B------:R-:W-:Y:S02]  /*8d30*/  SHF.R.U32.HI R6, RZ, R6, R13 ;  /* 0x00000006ff067219 */ /* 0x000fe4000001160d */
        /* <DEDUP_REMOVED lines=8> */
[----:B------:R-:W-:Y:S01]  /*8dc0*/  IMAD.IADD R9, R9, 0x1, R11 ;  /* 0x0000000109097824 */ /* 0x000fe200078e020b */
[----:B0-----:R-:W-:-:S04]  /*8dd0*/  ISETP.NE.U32.AND P0, PT, R28, RZ, PT ;  /* 0x000000ff1c00720c */ /* 0x001fc80003f05070 */
[----:B------:R-:W-:Y:S02]  /*8de0*/  ISETP.NE.AND.EX P0, PT, R29, RZ, PT, P0 ;  /* 0x000000ff1d00720c */ /* 0x000fe40003f05300 */
[----:B------:R-:W0:Y:S01]  /*8df0*/  LDC R20, c[0x0][0x600] ;  /* 0x00018000ff147b82 */ /* 0x000e220000000800 */
[-CC-:B-1----:R-:W-:Y:S01]  /*8e00*/  SHF.R.U64 R14, R8, R10.reuse, R9.reuse ;  /* 0x0000000a080e7219 */ /* 0x182fe20000001209 */
[----:B------:R-:W-:Y:S01]  /*8e10*/  IMAD.MOV.U32 R8, RZ, RZ, -0x1 ;  /* 0xffffffffff087424 */ /* 0x000fe200078e00ff */
[----:B------:R-:W-:-:S05]  /*8e20*/  SHF.R.U32.HI R9, RZ, R10, R9 ;  /* 0x0000000aff097219 */ /* 0x000fca0000011609 */
[----:B------:R-:W1:Y:S01]  /*8e30*/  LDC R26, c[0x0][0x648] ;  /* 0x00019200ff1a7b82 */ /* 0x000e620000000800 */
[-CC-:B--2---:R-:W-:Y:S02]  /*8e40*/  SHF.R.U64 R21, R14, R12.reuse, R9.reuse ;  /* 0x0000000c0e157219 */ /* 0x184fe40000001209 */
[----:B------:R-:W-:-:S05]  /*8e50*/  SHF.R.U32.HI R6, RZ, R12, R9 ;  /* 0x0000000cff067219 */ /* 0x000fca0000011609 */
[----:B------:R-:W2:Y:S01]  /*8e60*/  LDC R27, c[0x0][0x638] ;  /* 0x00018e00ff1b7b82 */ /* 0x000ea20000000800 */
[-C--:B---3--:R-:W-:Y:S02]  /*8e70*/  SHF.L.U32 R8, R8, R25.reuse, RZ ;  /* 0x0000001908087219 */ /* 0x088fe400000006ff */
[-CC-:B------:R-:W-:Y:S02]  /*8e80*/  SHF.R.U64 R23, R21, R25.reuse, R6.reuse ;  /* 0x0000001915177219 */ /* 0x180fe40000001206 */
[----:B------:R-:W-:Y:S02]  /*8e90*/  LOP3.LUT R32, RZ, R8, RZ, 0x33, !PT ;  /* 0x00000008ff207212 */ /* 0x000fe400078e33ff */
[----:B------:R-:W-:Y:S01]  /*8ea0*/  SHF.R.U32.HI R9, RZ, R25, R6 ;  /* 0x00000019ff097219 */ /* 0x000fe20000011606 */
[----:B------:R-:W3:Y:S01]  /*8eb0*/  LDC R31, c[0x0][0x610] ;  /* 0x00018400ff1f7b82 */ /* 0x000ee20000000800 */
[----:B------:R-:W-:Y:S01]  /*8ec0*/  IMAD.MOV.U32 R8, RZ, RZ, R23 ;  /* 0x000000ffff087224 */ /* 0x000fe200078e0017 */
[----:B------:R-:W-:Y:S06]  /*8ed0*/  @!P0 BRA `(.L_x_300) ;  /* 0x0000000000288947 */ /* 0x000fec0003800000 */
        /* <DEDUP_REMOVED lines=10> */
.L_x_300:
[----:B------:R-:W-:Y:S02]  /*8f80*/  ISETP.NE.AND P0, PT, R2, 0x1, PT ;  /* 0x000000010200780c */ /* 0x000fe40003f05270 */
[----:B-1----:R-:W-:Y:S01]  /*8f90*/  SHF.R.U64 R6, R8, R26, R9 ;  /* 0x0000001a08067219 */ /* 0x002fe20000001209 */
[----:B0-----:R-:W-:Y:S01]  /*8fa0*/  VIADD R9, R20, 0xffffffff ;  /* 0xffffffff14097836 */ /* 0x001fe20000000000 */
[----:B------:R-:W-:Y:S02]  /*8fb0*/  SHF.L.U32 R30, R30, R25, RZ ;  /* 0x000000191e1e7219 */ /* 0x000fe400000006ff */
[----:B------:R-:W-:Y:S01]  /*8fc0*/  LOP3.LUT R5, R21, R32, RZ, 0xc0, !PT ;  /* 0x0000002015057212 */ /* 0x000fe200078ec0ff */
[----:B------:R-:W-:-:S04]  /*8fd0*/  IMAD.MOV R8, RZ, RZ, -R6 ;  /* 0x000000ffff087224 */ /* 0x000fc800078e0a06 */
[----:B------:R-:W-:Y:S01]  /*8fe0*/  IMAD R6, R30, R6, R5 ;  /* 0x000000061e067224 */ /* 0x000fe200078e0205 */
[----:B------:R-:W-:Y:S01]  /*8ff0*/  LOP3.LUT R5, R14, R9, RZ, 0xc0, !PT ;  /* 0x000000090e057212 */ /* 0x000fe200078ec0ff */
[----:B------:R-:W-:Y:S02]  /*9000*/  @P0 IMAD R3, R7, R24, R4 ;  /* 0x0000001807030224 */ /* 0x000fe400078e0204 */
[----:B--2---:R-:W-:Y:S02]  /*9010*/  IMAD R4, R8, R27, R23 ;  /* 0x0000001b08047224 */ /* 0x004fe400078e0217 */
[----:B---3--:R-:W-:Y:S02]  /*9020*/  IMAD R3, R6, R31, R3 ;  /* 0x0000001f06037224 */ /* 0x008fe400078e0203 */
[----:B------:R-:W-:Y:S02]  /*9030*/  IMAD R4, R4, R20, R5 ;  /* 0x0000001404047224 */ /* 0x000fe400078e0205 */
[----:B------:R-:W-:-:S02]  /*9040*/  IMAD.MOV.U32 R8, RZ, RZ, 0x1 ;  /* 0x00000001ff087424 */ /* 0x000fc400078e00ff */
[----:B------:R-:W-:Y:S01]  /*9050*/  IMAD.MOV.U32 R6, RZ, RZ, R22 ;  /* 0x000000ffff067224 */ /* 0x000fe200078e0016 */
[----:B------:R-:W-:Y:S02]  /*9060*/  SEL R20, R4, R3, !P0 ;  /* 0x0000000304147207 */ /* 0x000fe40004000000 */
[----:B------:R-:W-:-:S07]  /*9070*/  SEL R21, R3, R4, !P0 ;  /* 0x0000000403157207 */ /* 0x000fce0004000000 */
.L_x_298:
[----:B------:R-:W-:-:S08]  /*9080*/  NOP ;  /* 0x0000000000007918 */ /* 0x000fd00000000000 */
[----:B------:R-:W0:-:S00]  /*9090*/  USETMAXREG.DEALLOC.CTAPOOL 0x28 ;  /* 0x00000028000079c8 */ /* 0x000e0000080e0500 */
[----:B0-----:R-:W-:-:S13]  /*90a0*/  ISETP.NE.AND P0, PT, R0, RZ, PT ;  /* 0x000000ff0000720c */ /* 0x001fda0003f05270 */
[----:B------:R-:W-:Y:S05]  /*90b0*/  @P0 EXIT ;  /* 0x000000000000094d */ /* 0x000fea0003800000 */
[----:B------:R-:W-:Y:S01]  /*90c0*/  LOP3.LUT P0, RZ, R8, 0xff, RZ, 0xc0, !PT ;  /* 0x000000ff08ff7812 */ /* 0x000fe2000780c0ff */
[----:B------:R-:W-:Y:S02]  /*90d0*/  IMAD.MOV.U32 R0, RZ, RZ, 0x1 ;  /* 0x00000001ff007424 */ /* 0x000fe400078e00ff */
[----:B------:R-:W-:-:S10]  /*90e0*/  IMAD.MOV.U32 R3, RZ, RZ, RZ ;  /* 0x000000ffff037224 */ /* 0x000fd400078e00ff */
[----:B------:R-:W-:Y:S05]  /*90f0*/  @!P0 BRA `(.L_x_301) ;  /* 0x0000000c00488947 */ /* 0x000fea0003800000 */
[----:B------:R-:W0:Y:S01]  /*9100*/  LDC R0, c[0x0][0x28c] ;  /* 0x0000a300ff007b82 */ /* 0x000e220000000800 */
[----:B------:R-:W1:Y:S01]  /*9110*/  S2R R11, SR_CgaCtaId ;  /* 0x00000000000b7919 */ /* 0x000e620000008800 */
[----:B------:R-:W-:Y:S01]  /*9120*/  ULDC UR5, c[0x0][0x658] ;  /* 0x0001960000057ab9 */ /* 0x000fe20000000800 */
[----:B------:R-:W-:Y:S01]  /*9130*/  UMOV UR7, 0xffffffff ;  /* 0xffffffff00077882 */ /* 0x000fe20000000000 */
[----:B------:R-:W-:Y:S01]  /*9140*/  ULDC UR6, c[0x0][0xc] ;  /* 0x0000030000067ab9 */ /* 0x000fe20000000800 */
[----:B------:R-:W-:Y:S01]  /*9150*/  USHF.L.U32 UR8, UR7, UR5, URZ ;  /* 0x0000000507087299 */ /* 0x000fe2000800063f */
[----:B------:R-:W-:Y:S01]  /*9160*/  BSSY B0, `(.L_x_301) ;  /* 0x00000cb000007945 */ /* 0x000fe20003800000 */
[----:B------:R-:W-:Y:S01]  /*9170*/  UMOV UR9, 0x1 ;  /* 0x0000000100097882 */ /* 0x000fe20000000000 */
[----:B------:R-:W-:Y:S01]  /*9180*/  ULDC UR7, c[0x0][0x10] ;  /* 0x0000040000077ab9 */ /* 0x000fe20000000800 */
[----:B------:R-:W-:Y:S01]  /*9190*/  USHF.L.U32 UR18, UR9, UR5, URZ ;  /* 0x0000000509127299 */ /* 0x000fe2000800063f */
[----:B------:R-:W-:Y:S01]  /*91a0*/  IMAD.MOV.U32 R9, RZ, RZ, 0x1 ;  /* 0x00000001ff097424 */ /* 0x000fe200078e00ff */
[----:B------:R-:W-:Y:S01]  /*91b0*/  UIMAD.WIDE.U32 UR6, UR6, UR7, URZ ;  /* 0x00000007060672a5 */ /* 0x000fe2000f8e003f */
[----:B------:R-:W-:Y:S01]  /*91c0*/  LOP3.LUT R8, R19, 0x2, RZ, 0xfc, !PT ;  /* 0x0000000213087812 */ /* 0x000fe200078efcff */
[----:B------:R-:W-:Y:S01]  /*91d0*/  ULDC UR5, c[0x0][0x14] ;  /* 0x0000050000057ab9 */ /* 0x000fe20000000800 */
[----:B------:R-:W-:Y:S01]  /*91e0*/  ULDC UR4, c[0x0][0x600] ;  /* 0x0001800000047ab9 */ /* 0x000fe20000000800 */
[----:B------:R-:W-:-:S02]  /*91f0*/  UIMAD.WIDE.U32 UR22, UR6, UR5, URZ ;  /* 0x00000005061672a5 */ /* 0x000fc4000f8e003f */
[----:B------:R-:W-:Y:S02]  /*9200*/  UIMAD UR13, UR7, UR5, URZ ;  /* 0x00000005070d72a4 */ /* 0x000fe4000f8e023f */
[----:B------:R-:W-:Y:S02]  /*9210*/  UIADD3 UR4, UR4, -0x1, URZ ;  /* 0xffffffff04047890 */ /* 0x000fe4000fffe03f */
[----:B------:R-:W-:Y:S02]  /*9220*/  ULOP3.LUT UR17, URZ, UR8, URZ, 0x33, !UPT ;  /* 0x000000083f117292 */ /* 0x000fe4000f8e333f */
[----:B------:R-:W-:Y:S01]  /*9230*/  UIADD3 UR13, UR23, UR13, URZ ;  /* 0x0000000d170d7290 */ /* 0x000fe2000fffe03f */
[----:B0-----:R-:W-:Y:S01]  /*9240*/  VIADD R0, R0, 0x3f ;  /* 0x0000003f00007836 */ /* 0x001fe20000000000 */
[----:B------:R-:W-:-:S04]  /*9250*/  ULDC.64 UR24, c[0x0][0x198] ;  /* 0x0000660000187ab9 */ /* 0x000fc80000000a00 */
[----:B------:R-:W-:-:S04]  /*9260*/  SHF.R.S32.HI R3, RZ, 0x1f, R0 ;  /* 0x0000001fff037819 */ /* 0x000fc80000011400 */
[----:B------:R-:W-:Y:S01]  /*9270*/  LEA.HI R10, R3, R0, RZ, 0x6 ;  /* 0x00000000030a7211 */ /* 0x000fe200078f30ff */
[C---:B-1----:R-:W-:Y:S02]  /*9280*/  IMAD.SHL.U32 R4, R11.reuse, 0x800, RZ ;  /* 0x000008000b047824 */ /* 0x042fe400078e00ff */
[----:B------:R-:W-:Y:S01]  /*9290*/  IMAD.SHL.U32 R11, R11, 0x20, RZ ;  /* 0x000000200b0b7824 */ /* 0x000fe200078e00ff */
[----:B------:R-:W-:Y:S01]  /*92a0*/  SHF.R.S32.HI R10, RZ, 0x6, R10 ;  /* 0x00000006ff0a7819 */ /* 0x000fe2000001140a */
[----:B------:R-:W-:Y:S01]  /*92b0*/  IMAD.MOV.U32 R0, RZ, RZ, 0x1 ;  /* 0x00000001ff007424 */ /* 0x000fe200078e00ff */
[----:B------:R-:W-:Y:S01]  /*92c0*/  LOP3.LUT R4, R4, 0x1800, RZ, 0xc0, !PT ;  /* 0x0000180004047812 */ /* 0x000fe200078ec0ff */
[----:B------:R-:W-:Y:S01]  /*92d0*/  IMAD.MOV.U32 R3, RZ, RZ, RZ ;  /* 0x000000ffff037224 */ /* 0x000fe200078e00ff */
[----:B------:R-:W-:Y:S01]  /*92e0*/  LOP3.LUT R11, R11, 0x60, RZ, 0xc0, !PT ;  /* 0x000000600b0b7812 */ /* 0x000fe200078ec0ff */
[----:B------:R-:W-:Y:S01]  /*92f0*/  VIADD R13, R10, 0x1 ;  /* 0x000000010a0d7836 */ /* 0x000fe20000000000 */
[----:B------:R-:W-:-:S07]  /*9300*/  LOP3.LUT R12, R4, 0x24180, RZ, 0xfc, !PT ;  /* 0x00024180040c7812 */ /* 0x000fce00078efcff */
.L_x_312:
[----:B------:R-:W-:-:S03]  /*9310*/  UMOV UR5, 0xffffffff ;  /* 0xffffffff00057882 */ /* 0x000fc60000000000 */
[----:B------:R-:W-:Y:S05]  /*9320*/  BRA.DIV UR5, `(.L_x_302) ;  /* 0x0000001205587947 */ /* 0x000fea000b800000 */
[----:B------:R-:W-:-:S13]  /*9330*/  ELECT P6, URZ, PT ;  /* 0x00000000003f782f */ /* 0x000fda00038c0000 */
.L_x_328:
[----:B------:R-:W0:Y:S01]  /*9340*/  LDC R4, c[0x0][0x28c] ;  /* 0x0000a300ff047b82 */ /* 0x000e220000000800 */
[----:B------:R-:W-:Y:S01]  /*9350*/  BSSY B1, `(.L_x_303) ;  /* 0x0000038000017945 */ /* 0x000fe20003800000 */
[----:B0-----:R-:W-:-:S13]  /*9360*/  ISETP.LT.OR P6, PT, R4, 0x1, !P6 ;  /* 0x000000010400780c */ /* 0x001fda00077c1670 */
[----:B------:R-:W-:Y:S05]  /*9370*/  @P6 BRA `(.L_x_304) ;  /* 0x0000000000d46947 */ /* 0x000fea0003800000 */
[----:B------:R-:W-:Y:S02]  /*9380*/  IMAD.SHL.U32 R21, R21, 0x100, RZ ;  /* 0x0000010015157824 */ /* 0x000fe400078e00ff */
[----:B------:R-:W-:Y:S02]  /*9390*/  IMAD R20, R20, 0x80, R11 ;  /* 0x0000008014147824 */ /* 0x000fe400078e020b */
[----:B------:R-:W-:Y:S02]  /*93a0*/  IMAD.MOV.U32 R24, RZ, RZ, RZ ;  /* 0x000000ffff187224 */ /* 0x000fe400078e00ff */
[----:B------:R-:W-:Y:S02]  /*93b0*/  IMAD.MOV.U32 R4, RZ, RZ, R13 ;  /* 0x000000ffff047224 */ /* 0x000fe400078e000d */
[----:B------:R-:W-:Y:S02]  /*93c0*/  IMAD.MOV.U32 R5, RZ, RZ, R0 ;  /* 0x000000ffff057224 */ /* 0x000fe400078e0000 */
[----:B------:R-:W-:-:S07]  /*93d0*/  IMAD.MOV.U32 R7, RZ, RZ, R3 ;  /* 0x000000ffff077224 */ /* 0x000fce00078e0003 */
.L_x_307:
[----:B------:R-:W0:Y:S01]  /*93e0*/  S2R R15, SR_CgaCtaId ;  /* 0x00000000000f7919 */ /* 0x000e220000008800 */
[----:B------:R-:W-:Y:S02]  /*93f0*/  MOV R14, 0x400 ;  /* 0x00000400000e7802 */ /* 0x000fe40000000f00 */
[----:B------:R-:W-:Y:S02]  /*9400*/  LOP3.LUT P1, RZ, R18, 0x7f, RZ, 0xc0, !PT ;  /* 0x0000007f12ff7812 */ /* 0x000fe4000782c0ff */
[----:B0-----:R-:W-:Y:S02]  /*9410*/  LEA R22, R15, R14, 0x18 ;  /* 0x0000000e0f167211 */ /* 0x001fe400078ec0ff */
[----:B------:R-:W-:-:S09]  /*9420*/  SHF.L.U32 R14, R5, 0x1f, RZ ;  /* 0x0000001f050e7819 */ /* 0x000fd200000006ff */
[----:B------:R-:W0:Y:S01]  /*9430*/  @!P1 LDC R15, c[0x0][0x500] ;  /* 0x00014000ff0f9b82 */ /* 0x000e220000000800 */
[----:B------:R-:W-:-:S04]  /*9440*/  IMAD R23, R7, 0x8, R22 ;  /* 0x0000000807177824 */ /* 0x000fc800078e0216 */
[----:B------:R-:W1:Y:S02]  /*9450*/  SYNCS.PHASECHK.TRANS64.TRYWAIT P0, [R23+URZ+0x48], R14 ;  /* 0x0000480e170075a7 */ /* 0x000e64000800017f */
[----:B-1----:R-:W-:Y:S05]  /*9460*/  @!P0 BRA `(.L_x_305) ;  /* 0x0000001000288947 */ /* 0x002fea0003800000 */
.L_x_329:
[----:B-1----:R-:W-:Y:S01]  /*9470*/  PRMT R14, R8, 0x9910, RZ ;  /* 0x00009910080e7816 */ /* 0x002fe200000000ff */
[----:B0-----:R0:W-:Y:S03]  /*9480*/  @!P1 SYNCS.ARRIVE.TRANS64 RZ, [R23+URZ], R15 ;  /* 0x0000000f17ff99a7 */ /* 0x0011e6000800003f */
[----:B------:R-:W-:-:S13]  /*9490*/  ISETP.NE.AND P0, PT, R14, 0x2, PT ;  /* 0x000000020e00780c */ /* 0x000fda0003f05270 */
[----:B0-----:R-:W-:Y:S05]  /*94a0*/  @P0 BRA `(.L_x_306) ;  /* 0x0000000000040947 */ /* 0x001fea0003800000 */
[----:B------:R-:W-:Y:S01]  /*94b0*/  BPT.TRAP 0x1 ;  /* 0x000000040000795c */ /* 0x000fe20000300000 */
.L_x_306:
[----:B------:R-:W-:Y:S01]  /*94c0*/  R2UR UR19, R22 ;  /* 0x00000000161372ca */ /* 0x000fe200000e0000 */
[----:B------:R-:W-:Y:S01]  /*94d0*/  IMAD R22, R7, 0x4000, R22 ;  /* 0x0000400007167824 */ /* 0x000fe200078e0216 */
[----:B------:R-:W-:Y:S01]  /*94e0*/  R2UR UR9, R23 ;  /* 0x00000000170972ca */ /* 0x000fe200000e0000 */
[----:B------:R-:W-:Y:S01]  /*94f0*/  IMAD R14, R7, 0x2000, R12 ;  /* 0x00002000070e7824 */ /* 0x000fe200078e020c */
[----:B------:R-:W-:Y:S01]  /*9500*/  UIADD3 UR6, UP0, UR24, 0xf0, URZ ;  /* 0x000000f018067890 */ /* 0x000fe2000ff1e03f */
[----:B------:R-:W-:Y:S01]  /*9510*/  VIADD R4, R4, 0xffffffff ;  /* 0xffffffff04047836 */ /* 0x000fe20000000000 */
[----:B------:R-:W-:Y:S01]  /*9520*/  R2UR UR5, R22 ;  /* 0x00000000160572ca */ /* 0x000fe200000e0000 */
[----:B------:R-:W-:Y:S01]  /*9530*/  UIADD3 UR26, UP1, UR24, 0x1f0, URZ ;  /* 0x000001f0181a7890 */ /* 0x000fe2000ff3e03f */
[----:B------:R-:W-:Y:S01]  /*9540*/  R2UR UR8, R14 ;  /* 0x000000000e0872ca */ /* 0x000fe200000e0000 */
[----:B------:R-:W-:Y:S01]  /*9550*/  UIADD3.X UR7, URZ, UR25, URZ, UP0, !UPT ;  /* 0x000000193f077290 */ /* 0x000fe200087fe43f */
[----:B------:R-:W-:Y:S01]  /*9560*/  R2UR UR11, R21 ;  /* 0x00000000150b72ca */ /* 0x000fe200000e0000 */
[----:B------:R-:W-:Y:S01]  /*9570*/  VIADD R7, R7, 0x1 ;  /* 0x0000000107077836 */ /* 0x000fe20000000000 */
[----:B------:R-:W-:Y:S01]  /*9580*/  R2UR UR10, R24 ;  /* 0x00000000180a72ca */ /* 0x000fe200000e0000 */
[----:B------:R-:W-:Y:S01]  /*9590*/  UIADD3.X UR27, URZ, UR25, URZ, UP1, !UPT ;  /* 0x000000193f1b7290 */ /* 0x000fe20008ffe43f */
[----:B------:R-:W-:Y:S01]  /*95a0*/  R2UR UR12, R6 ;  /* 0x00000000060c72ca */ /* 0x000fe200000e0000 */
[----:B------:R-:W-:Y:S01]  /*95b0*/  UMOV UR14, 0x0 ;  /* 0x00000000000e7882 */ /* 0x000fe20000000000 */
[----:B------:R-:W-:Y:S01]  /*95c0*/  R2UR UR20, R20 ;  /* 0x00000000141472ca */ /* 0x000fe200000e0000 */
[----:B------:R-:W-:Y:S01]  /*95d0*/  UMOV UR15, 0x10000000 ;  /* 0x10000000000f7882 */ /* 0x000fe20000000000 */
[----:B------:R-:W-:Y:S01]  /*95e0*/  ISETP.GT.AND P1, PT, R4, 0x1, PT ;  /* 0x000000010400780c */ /* 0x000fe20003f24270 */
[----:B------:R-:W-:Y:S01]  /*95f0*/  UIADD3 UR16, UR5, 0x180, URZ ;  /* 0x0000018005107890 */ /* 0x000fe2000fffe03f */
[----:B------:R-:W-:Y:S01]  /*9600*/  ISETP.NE.AND P0, PT, R7, 0x9, PT ;  /* 0x000000090700780c */ /* 0x000fe20003f05270 */
[----:B------:R-:W-:Y:S01]  /*9610*/  UIADD3 UR5, UR19, UR8, URZ ;  /* 0x0000000813057290 */ /* 0x000fe2000fffe03f */
[----:B------:R-:W-:Y:S01]  /*9620*/  VIADD R24, R24, 0x40 ;  /* 0x0000004018187836 */ /* 0x000fe20000000000 */
[----:B------:R-:W-:Y:S01]  /*9630*/  UMOV UR21, 0xf0000 ;  /* 0x000f000000157882 */ /* 0x000fe20000000000 */
[----:B------:R-:W-:-:S02]  /*9640*/  SEL R14, RZ, 0x1, P0 ;  /* 0x00000001ff0e7807 */ /* 0x000fc40000000000 */
[----:B------:R-:W-:Y:S01]  /*9650*/  UMOV UR8, UR16 ;  /* 0x0000001000087c82 */ /* 0x000fe20008000000 */
[----:B------:R-:W-:Y:S01]  /*9660*/  SEL R7, R7, RZ, P0 ;  /* 0x000000ff07077207 */ /* 0x000fe20000000000 */
[----:B------:R0:W-:Y:S01]  /*9670*/  UTMALDG.3D [UR8], [UR6], desc[UR14] ;  /* 0x00000e08060075b4 */ /* 0x0001e20008011000 */
[----:B------:R-:W-:Y:S01]  /*9680*/  LOP3.LUT R5, R5, R14, RZ, 0x3c, !PT ;  /* 0x0000000e05057212 */ /* 0x000fe200078e3cff */
[----:B0-----:R-:W-:Y:S01]  /*9690*/  UMOV UR11, UR20 ;  /* 0x00000014000b7c82 */ /* 0x001fe20008000000 */
[----:B------:R-:W-:Y:S02]  /*96a0*/  UMOV UR8, UR5 ;  /* 0x0000000500087c82 */ /* 0x000fe40008000000 */
[----:B------:R0:W-:Y:S02]  /*96b0*/  UTMALDG.3D.MULTICAST [UR8], [UR26], UR21, desc[UR14] ;  /* 0x00000e081a0073b4 */ /* 0x0001e40008011815 */
[----:B0-----:R-:W-:Y:S05]  /*96c0*/  @P1 BRA `(.L_x_307) ;  /* 0xfffffffc00441947 */ /* 0x001fea000383ffff */
.L_x_304:
[----:B------:R-:W-:Y:S05]  /*96d0*/  BSYNC B1 ;  /* 0x0000000000017941 */ /* 0x000fea0003800000 */
.L_x_303:
[----:B------:R-:W-:Y:S01]  /*96e0*/  LOP3.LUT P1, RZ, R9, 0xff, RZ, 0xc0, !PT ;  /* 0x000000ff09ff7812 */ /* 0x000fe2000782c0ff */
[C---:B------:R-:W-:Y:S01]  /*96f0*/  IMAD.IADD R6, R10.reuse, 0x1, R3 ;  /* 0x000000010a067824 */ /* 0x040fe200078e0203 */
[----:B------:R-:W-:Y:S01]  /*9700*/  ULDC.64 UR6, c[0x0][0x650] ;  /* 0x0001940000067ab9 */ /* 0x000fe20000000a00 */
[----:B------:R-:W-:Y:S01]  /*9710*/  ISETP.GE.U32.AND P2, PT, R10, 0x9, PT ;  /* 0x000000090a00780c */ /* 0x000fe20003f46070 */
[----:B------:R-:W-:Y:S01]  /*9720*/  BSSY B1, `(.L_x_308) ;  /* 0x000006c000017945 */ /* 0x000fe20003800000 */
[----:B------:R-:W-:Y:S01]  /*9730*/  IMAD.MOV.U32 R21, RZ, RZ, -0x1 ;  /* 0xffffffffff157424 */ /* 0x000fe200078e00ff */
[----:B------:R-:W-:Y:S01]  /*9740*/  ISETP.GT.U32.AND P0, PT, R6, 0x8, PT ;  /* 0x000000080600780c */ /* 0x000fe20003f04070 */
[----:B------:R-:W-:Y:S01]  /*9750*/  IMAD.MOV.U32 R20, RZ, RZ, -0x1 ;  /* 0xffffffffff147424 */ /* 0x000fe200078e00ff */
[----:B------:R-:W-:Y:S02]  /*9760*/  PRMT R9, RZ, 0x7610, R9 ;  /* 0x00007610ff097816 */ /* 0x000fe40000000009 */
[----:B------:R-:W-:-:S03]  /*9770*/  ISETP.LT.U32.AND P0, PT, R10, 0x9, P0 ;  /* 0x000000090a00780c */ /* 0x000fc60000701070 */
[----:B------:R-:W0:Y:S01]  /*9780*/  @P1 S2R R5, SR_CgaCtaId ;  /* 0x0000000000051919 */ /* 0x000e220000008800 */
[----:B------:R-:W-:-:S04]  /*9790*/  @P1 MOV R4, 0x400 ;  /* 0x0000040000041802 */ /* 0x000fc80000000f00 */
[----:B0-----:R-:W-:Y:S01]  /*97a0*/  @P1 LEA R3, R5, R4, 0x18 ;  /* 0x0000000405031211 */ /* 0x001fe200078ec0ff */
[----:B------:R-:W-:-:S03]  /*97b0*/  IMAD.WIDE.U32 R4, R6, 0x38e38e39, RZ ;  /* 0x38e38e3906047825 */ /* 0x000fc600078e00ff */
[----:B------:R0:W-:Y:S01]  /*97c0*/  @P1 SYNCS.ARRIVE.TRANS64.A1T0 RZ, [R3+URZ+0xa8], RZ ;  /* 0x0000a8ff03ff19a7 */ /* 0x0001e2000810003f */
[----:B------:R-:W-:Y:S02]  /*97d0*/  IADD3 R16, P1, R16, UR22, RZ ;  /* 0x0000001610107c10 */ /* 0x000fe4000ff3e0ff */
[----:B------:R-:W-:Y:S02]  /*97e0*/  SHF.R.U32.HI R5, RZ, 0x1, R5 ;  /* 0x00000001ff057819 */ /* 0x000fe40000011605 */
[----:B------:R-:W-:Y:S02]  /*97f0*/  IADD3.X R17, R17, UR13, RZ, P1, !PT ;  /* 0x0000000d11117c10 */ /* 0x000fe40008ffe4ff */
[----:B------:R-:W-:Y:S02]  /*9800*/  PRMT R4, RZ, 0x7610, R4 ;  /* 0x00007610ff047816 */ /* 0x000fe40000000004 */
[----:B0-----:R-:W-:Y:S02]  /*9810*/  SEL R3, RZ, 0x1, !P0 ;  /* 0x00000001ff037807 */ /* 0x001fe40004000000 */
[----:B------:R-:W-:-:S02]  /*9820*/  ISETP.GE.U32.AND P0, PT, R16, UR6, PT ;  /* 0x0000000610007c0c */ /* 0x000fc4000bf06070 */
[----:B------:R-:W-:Y:S01]  /*9830*/  LOP3.LUT R0, R0, R3, RZ, 0x3c, !PT ;  /* 0x0000000300007212 */ /* 0x000fe200078e3cff */
[----:B------:R-:W-:Y:S01]  /*9840*/  IMAD R3, R5, -0x9, R6 ;  /* 0xfffffff705037824 */ /* 0x000fe200078e0206 */
[----:B------:R-:W-:Y:S01]  /*9850*/  ISETP.GE.U32.AND.EX P0, PT, R17, UR7, PT, P0 ;  /* 0x0000000711007c0c */ /* 0x000fe2000bf06100 */
[----:B------:R-:W-:Y:S01]  /*9860*/  IMAD.MOV.U32 R6, RZ, RZ, -0x1 ;  /* 0xffffffffff067424 */ /* 0x000fe200078e00ff */
[----:B------:R-:W-:-:S11]  /*9870*/  @P2 LOP3.LUT R0, R0, 0x1, R5, 0x78, !PT ;  /* 0x0000000100002812 */ /* 0x000fd600078e7805 */
[----:B------:R-:W-:Y:S05]  /*9880*/  @P0 BRA `(.L_x_309) ;  /* 0x0000000400540947 */ /* 0x000fea0003800000 */
[----:B------:R-:W0:Y:S01]  /*9890*/  S2R R15, SR_CTAID.X ;  /* 0x00000000000f7919 */ /* 0x000e220000002500 */
[----:B------:R-:W-:Y:S01]  /*98a0*/  ULDC.64 UR6, c[0x0][0x628] ;  /* 0x00018a0000067ab9 */ /* 0x000fe20000000a00 */
[----:B------:R-:W-:Y:S01]  /*98b0*/  ULDC UR8, c[0x0][0x630] ;  /* 0x00018c0000087ab9 */ /* 0x000fe20000000800 */
[----:B------:R-:W-:Y:S01]  /*98c0*/  ISETP.NE.U32.AND P0, PT, RZ, UR6, PT ;  /* 0x00000006ff007c0c */ /* 0x000fe2000bf05070 */
[----:B------:R-:W1:Y:S01]  /*98d0*/  S2R R20, SR_CTAID.Y ;  /* 0x0000000000147919 */ /* 0x000e620000002600 */
[----:B------:R-:W-:Y:S01]  /*98e0*/  ULDC UR9, c[0x0][0x150] ;  /* 0x0000540000097ab9 */ /* 0x000fe20000000800 */
[----:B------:R-:W-:Y:S01]  /*98f0*/  IMAD.MOV.U32 R4, RZ, RZ, R16 ;  /* 0x000000ffff047224 */ /* 0x000fe200078e0010 */
[----:B------:R-:W-:Y:S01]  /*9900*/  ISETP.NE.AND.EX P0, PT, RZ, UR7, PT, P0 ;  /* 0x00000007ff007c0c */ /* 0x000fe2000bf05300 */
[----:B------:R-:W-:Y:S01]  /*9910*/  IMAD.MOV.U32 R5, RZ, RZ, R17 ;  /* 0x000000ffff057224 */ /* 0x000fe200078e0011 */
[----:B0-----:R-:W-:-:S11]  /*9920*/  I2FP.F32.U32 R22, R15 ;  /* 0x0000000f00167245 */ /* 0x001fd60000201000 */
[----:B------:R-:W-:Y:S05]  /*9930*/  @!P0 BRA `(.L_x_310) ;  /* 0x0000000000288947 */ /* 0x000fea0003800000 */
[----:B------:R-:W-:Y:S02]  /*9940*/  ULDC UR5, c[0x0][0x634] ;  /* 0x00018d0000057ab9 */ /* 0x000fe40000000800 */
[----:B------:R-:W-:-:S05]  /*9950*/  IADD3 R5, P0, R16, UR5, RZ ;  /* 0x0000000510057c10 */ /* 0x000fca000ff1e0ff */
[----:B------:R-:W-:-:S04]  /*9960*/  IMAD.X R21, RZ, RZ, R17, P0 ;  /* 0x000000ffff157224 */ /* 0x000fc800000e0611 */
[----:B------:R-:W-:-:S04]  /*9970*/  IMAD.WIDE.U32 R6, R21, UR6, RZ ;  /* 0x0000000615067c25 */ /* 0x000fc8000f8e00ff */
[----:B------:R-:W-:-:S04]  /*9980*/  IMAD.WIDE.U32 R6, P0, R5, UR7, R6 ;  /* 0x0000000705067c25 */ /* 0x000fc8000f800006 */
[----:B------:R-:W-:-:S04]  /*9990*/  IMAD.WIDE.U32 R4, R5, UR6, RZ ;  /* 0x0000000605047c25 */ /* 0x000fc8000f8e00ff */
[----:B------:R-:W-:Y:S01]  /*99a0*/  IMAD.MOV.U32 R4, RZ, RZ, R7 ;  /* 0x000000ffff047224 */ /* 0x000fe200078e0007 */
[----:B------:R-:W-:Y:S01]  /*99b0*/  IADD3 RZ, P1, R5, R6, RZ ;  /* 0x0000000605ff7210 */ /* 0x000fe20007f3e0ff */
[----:B------:R-:W-:-:S04]  /*99c0*/  IMAD.X R5, RZ, RZ, RZ, P0 ;  /* 0x000000ffff057224 */ /* 0x000fc800000e06ff */
[----:B------:R-:W-:-:S08]  /*99d0*/  IMAD.WIDE.U32.X R4, R21, UR7, R4, P1 ;  /* 0x0000000715047c25 */ /* 0x000fd000088e0404 */
.L_x_310:
[--C-:B------:R-:W-:Y:S01]  /*99e0*/  SHF.R.U64 R14, R4, UR8, R5.reuse ;  /* 0x00000008040e7c19 */ /* 0x100fe20008001205 */
[----:B------:R-:W-:Y:S01]  /*99f0*/  FMUL R22, R22, UR9 ;  /* 0x0000000916167c20 */ /* 0x000fe20008400000 */
[----:B------:R-:W-:Y:S01]  /*9a00*/  SHF.R.U32.HI R4, RZ, UR8, R5 ;  /* 0x00000008ff047c19 */ /* 0x000fe20008011605 */
[----:B------:R-:W0:Y:S01]  /*9a10*/  LDC R6, c[0x0][0x144] ;  /* 0x00005100ff067b82 */ /* 0x000e220000000800 */
[----:B------:R-:W-:Y:S01]  /*9a20*/  IADD3 R5, P0, RZ, -R14, RZ ;  /* 0x8000000eff057210 */ /* 0x000fe20007f1e0ff */
[----:B------:R-:W-:Y:S01]  /*9a30*/  ULDC UR5, c[0x0][0x154] ;  /* 0x0000550000057ab9 */ /* 0x000fe20000000800 */
[----:B-1----:R-:W-:Y:S01]  /*9a40*/  I2FP.F32.U32 R7, R20 ;  /* 0x0000001400077245 */ /* 0x002fe20000201000 */
[----:B------:R-:W1:Y:S01]  /*9a50*/  F2I.U32.TRUNC.NTZ R22, R22 ;  /* 0x0000001600167305 */ /* 0x000e62000020f000 */
[----:B------:R-:W-:Y:S01]  /*9a60*/  ULDC.64 UR6, c[0x0][0x620] ;  /* 0x0001880000067ab9 */ /* 0x000fe20000000a00 */
[----:B------:R-:W-:Y:S01]  /*9a70*/  IMAD.X R4, RZ, RZ, ~R4, P0 ;  /* 0x000000ffff047224 */ /* 0x000fe200000e0e04 */
[----:B------:R-:W-:Y:S01]  /*9a80*/  ISETP.NE.AND P2, PT, R2, 0x1, PT ;  /* 0x000000010200780c */ /* 0x000fe20003f45270 */
[----:B------:R-:W-:Y:S01]  /*9a90*/  FMUL R23, R7, UR5 ;  /* 0x0000000507177c20 */ /* 0x000fe20008400000 */
[----:B------:R-:W2:Y:S01]  /*9aa0*/  LDC R25, c[0x0][0x148] ;  /* 0x00005200ff197b82 */ /* 0x000ea20000000800 */
[----:B------:R-:W-:Y:S01]  /*9ab0*/  IMAD R4, R4, UR6, RZ ;  /* 0x0000000604047c24 */ /* 0x000fe2000f8e02ff */
[----:B------:R-:W-:-:S03]  /*9ac0*/  ULDC UR5, c[0x0][0x618] ;  /* 0x0001860000057ab9 */ /* 0x000fc60000000800 */
[----:B------:R-:W3:Y:S01]  /*9ad0*/  F2I.U32.TRUNC.NTZ R23, R23 ;  /* 0x0000001700177305 */ /* 0x000ee2000020f000 */
[C---:B------:R-:W-:Y:S02]  /*9ae0*/  IMAD R7, R5.reuse, UR7, R4 ;  /* 0x0000000705077c24 */ /* 0x040fe4000f8e0204 */
[----:B------:R-:W-:Y:S01]  /*9af0*/  IMAD.WIDE.U32 R4, R5, UR6, R16 ;  /* 0x0000000605047c25 */ /* 0x000fe2000f8e0010 */
[----:B------:R-:W-:Y:S02]  /*9b00*/  ULDC.64 UR6, c[0x0][0x640] ;  /* 0x0001900000067ab9 */ /* 0x000fe40000000a00 */
[----:B------:R-:W-:Y:S01]  /*9b10*/  ISETP.NE.U32.AND P0, PT, RZ, UR6, PT ;  /* 0x00000006ff007c0c */ /* 0x000fe2000bf05070 */
[----:B------:R-:W-:Y:S02]  /*9b20*/  IMAD.IADD R5, R5, 0x1, R7 ;  /* 0x0000000105057824 */ /* 0x000fe400078e0207 */
[----:B-1----:R-:W-:Y:S01]  /*9b30*/  IMAD.MOV R22, RZ, RZ, -R22 ;  /* 0x000000ffff167224 */ /* 0x002fe200078e0a16 */
[----:B------:R-:W-:-:S02]  /*9b40*/  ISETP.NE.AND.EX P0, PT, RZ, UR7, PT, P0 ;  /* 0x00000007ff007c0c */ /* 0x000fc4000bf05300 */
[----:B------:R-:W-:Y:S01]  /*9b50*/  SHF.R.U64 R21, R4, UR5, R5 ;  /* 0x0000000504157c19 */ /* 0x000fe20008001205 */
[----:B0-----:R-:W-:Y:S01]  /*9b60*/  IMAD R15, R6, R22, R15 ;  /* 0x00000016060f7224 */ /* 0x001fe200078e020f */
[----:B------:R-:W-:Y:S01]  /*9b70*/  SHF.R.U32.HI R4, RZ, UR5, R5 ;  /* 0x00000005ff047c19 */ /* 0x000fe20008011605 */
[----:B------:R-:W-:Y:S01]  /*9b80*/  ULDC UR5, c[0x0][0x608] ;  /* 0x0001820000057ab9 */ /* 0x000fe20000000800 */
[----:B---3--:R-:W-:Y:S02]  /*9b90*/  IMAD.MOV R6, RZ, RZ, -R23 ;  /* 0x000000ffff067224 */ /* 0x008fe400078e0a17 */
[--C-:B------:R-:W-:Y:S02]  /*9ba0*/  SHF.R.U64 R22, R21, UR5, R4.reuse ;  /* 0x0000000515167c19 */ /* 0x100fe40008001204 */
[----:B------:R-:W-:Y:S01]  /*9bb0*/  SHF.R.U32.HI R5, RZ, UR5, R4 ;  /* 0x00000005ff057c19 */ /* 0x000fe20008011604 */
[----:B------:R-:W-:Y:S01]  /*9bc0*/  ULDC UR5, c[0x0][0x658] ;  /* 0x0001960000057ab9 */ /* 0x000fe20000000800 */
[----:B--2---:R-:W-:-:S02]  /*9bd0*/  @P2 IMAD R15, R25, R6, R20 ;  /* 0x00000006190f2224 */ /* 0x004fc400078e0214 */
[--C-:B------:R-:W-:Y:S02]  /*9be0*/  SHF.R.U64 R20, R22, UR5, R5.reuse ;  /* 0x0000000516147c19 */ /* 0x100fe40008001205 */
[----:B------:R-:W-:-:S03]  /*9bf0*/  SHF.R.U32.HI R23, RZ, UR5, R5 ;  /* 0x00000005ff177c19 */ /* 0x000fc60008011605 */
[----:B------:R-:W-:Y:S02]  /*9c00*/  IMAD.MOV.U32 R6, RZ, RZ, R20 ;  /* 0x000000ffff067224 */ /* 0x000fe400078e0014 */
[----:B------:R-:W-:Y:S01]  /*9c10*/  IMAD.MOV.U32 R5, RZ, RZ, R23 ;  /* 0x000000ffff057224 */ /* 0x000fe200078e0017 */
[----:B------:R-:W-:Y:S06]  /*9c20*/  @!P0 BRA `(.L_x_311) ;  /* 0x00000000002c8947 */ /* 0x000fec0003800000 */
        /* <DEDUP_REMOVED lines=9> */
[----:B------:R-:W-:-:S04]  /*9cc0*/  IMAD.WIDE.U32.X R4, R23, UR7, R4, P1 ;  /* 0x0000000717047c25 */ /* 0x000fc800088e0404 */
[----:B------:R-:W-:-:S07]  /*9cd0*/  IMAD.MOV.U32 R6, RZ, RZ, R4 ;  /* 0x000000ffff067224 */ /* 0x000fce00078e0004 */
.L_x_311:
[----:B------:R-:W-:Y:S01]  /*9ce0*/  ULDC UR5, c[0x0][0x648] ;  /* 0x0001920000057ab9 */ /* 0x000fe20000000800 */
[----:B------:R-:W-:Y:S01]  /*9cf0*/  LOP3.LUT R4, R22, UR17, RZ, 0xc0, !PT ;  /* 0x0000001116047c12 */ /* 0x000fe2000f8ec0ff */
[----:B------:R-:W-:Y:S01]  /*9d00*/  ULDC UR6, c[0x0][0x610] ;  /* 0x0001840000067ab9 */ /* 0x000fe20000000800 */
[----:B------:R-:W-:Y:S01]  /*9d10*/  SHF.R.U64 R5, R6, UR5, R5 ;  /* 0x0000000506057c19 */ /* 0x000fe20008001205 */
[----:B------:R-:W-:Y:S01]  /*9d20*/  ULDC UR5, c[0x0][0x638] ;  /* 0x00018e0000057ab9 */ /* 0x000fe20000000800 */
[----:B------:R-:W-:-:S03]  /*9d30*/  LOP3.LUT R21, R21, UR4, RZ, 0xc0, !PT ;  /* 0x0000000415157c12 */ /* 0x000fc6000f8ec0ff */
[----:B------:R-:W-:Y:S02]  /*9d40*/  IMAD.MOV R7, RZ, RZ, -R5 ;  /* 0x000000ffff077224 */ /* 0x000fe400078e0a05 */
[----:B------:R-:W-:Y:S02]  /*9d50*/  IMAD R4, R5, UR18, R4 ;  /* 0x0000001205047c24 */ /* 0x000fe4000f8e0204 */
[----:B------:R-:W-:Y:S01]  /*9d60*/  IMAD R20, R7, UR5, R20 ;  /* 0x0000000507147c24 */ /* 0x000fe2000f8e0214 */
[----:B------:R-:W-:Y:S01]  /*9d70*/  ULDC UR5, c[0x0][0x600] ;  /* 0x0001800000057ab9 */ /* 0x000fe20000000800 */
[----:B------:R-:W-:Y:S02]  /*9d80*/  IMAD R15, R4, UR6, R15 ;  /* 0x00000006040f7c24 */ /* 0x000fe4000f8e020f */
[----:B------:R-:W-:Y:S02]  /*9d90*/  IMAD R6, R20, UR5, R21 ;  /* 0x0000000514067c24 */ /* 0x000fe4000f8e0215 */
[----:B------:R-:W-:-:S03]  /*9da0*/  IMAD.MOV.U32 R4, RZ, RZ, 0x1 ;  /* 0x00000001ff047424 */ /* 0x000fc600078e00ff */
[----:B------:R-:W-:Y:S02]  /*9db0*/  SEL R20, R6, R15, !P2 ;  /* 0x0000000f06147207 */ /* 0x000fe40005000000 */
[----:B------:R-:W-:Y:S01]  /*9dc0*/  SEL R21, R15, R6, !P2 ;  /* 0x000000060f157207 */ /* 0x000fe20005000000 */
[----:B------:R-:W-:-:S07]  /*9dd0*/  IMAD.MOV.U32 R6, RZ, RZ, R14 ;  /* 0x000000ffff067224 */ /* 0x000fce00078e000e */
.L_x_309:
[----:B------:R-:W-:Y:S05]  /*9de0*/  BSYNC B1 ;  /* 0x0000000000017941 */ /* 0x000fea0003800000 */
.L_x_308:
[----:B------:R-:W-:-:S13]  /*9df0*/  LOP3.LUT P0, RZ, R4, 0xff, RZ, 0xc0, !PT ;  /* 0x000000ff04ff7812 */ /* 0x000fda000780c0ff */
[----:B------:R-:W-:Y:S05]  /*9e00*/  @P0 BRA `(.L_x_312) ;  /* 0xfffffff400400947 */ /* 0x000fea000383ffff */
[----:B------:R-:W-:Y:S05]  /*9e10*/  BSYNC B0 ;  /* 0x0000000000007941 */ /* 0x000fea0003800000 */
.L_x_301:
[----:B------:R-:W-:-:S03]  /*9e20*/  UMOV UR5, 0xffffffff ;  /* 0xffffffff00057882 */ /* 0x000fc60000000000 */
[----:B------:R-:W-:Y:S05]  /*9e30*/  BRA.DIV UR5, `(.L_x_313) ;  /* 0x0000000605c87947 */ /* 0x000fea000b800000 */
[----:B------:R-:W-:-:S13]  /*9e40*/  ELECT P6, URZ, PT ;  /* 0x00000000003f782f */ /* 0x000fda00038c0000 */
.L_x_332:
[----:B------:R-:W-:Y:S04]  /*9e50*/  BSSY B0, `(.L_x_314) ;  /* 0x0000058000007945 */ /* 0x000fe80003800000 */
[----:B------:R-:W-:Y:S05]  /*9e60*/  @!P6 BRA `(.L_x_315) ;  /* 0x000000040058e947 */ /* 0x000fea0003800000 */
[----:B------:R-:W-:-:S04]  /*9e70*/  LOP3.LUT R19, R19, 0x2, RZ, 0xfc, !PT ;  /* 0x0000000213137812 */ /* 0x000fc800078efcff */
[----:B------:R-:W-:-:S13]  /*9e80*/  ISETP.NE.AND P0, PT, R19, 0x3, PT ;  /* 0x000000031300780c */ /* 0x000fda0003f05270 */
[----:B------:R-:W-:Y:S05]  /*9e90*/  @!P0 BRA `(.L_x_316) ;  /* 0x0000000000048947 */ /* 0x000fea0003800000 */
[----:B------:R-:W-:Y:S01]  /*9ea0*/  BPT.TRAP 0x1 ;  /* 0x000000040000795c */ /* 0x000fe20000300000 */
.L_x_316:
[----:B------:R-:W0:Y:S01]  /*9eb0*/  S2R R5, SR_CgaCtaId ;  /* 0x0000000000057919 */ /* 0x000e220000008800 */
[----:B------:R-:W-:Y:S02]  /*9ec0*/  MOV R2, 0x400 ;  /* 0x0000040000027802 */ /* 0x000fe40000000f00 */
[----:B------:R-:W-:Y:S02]  /*9ed0*/  SHF.L.U32 R4, R0, 0x1f, RZ ;  /* 0x0000001f00047819 */ /* 0x000fe400000006ff */
[----:B0-----:R-:W-:-:S05]  /*9ee0*/  LEA R2, R5, R2, 0x18 ;  /* 0x0000000205027211 */ /* 0x001fca00078ec0ff */
[----:B------:R-:W-:-:S04]  /*9ef0*/  VIADD R2, R2, 0x48 ;  /* 0x0000004802027836 */ /* 0x000fc80000000000 */
[C---:B------:R-:W-:Y:S02]  /*9f00*/  IMAD R7, R3.reuse, 0x8, R2 ;  /* 0x0000000803077824 */ /* 0x040fe400078e0202 */
[----:B------:R-:W-:Y:S02]  /*9f10*/  VIADD R3, R3, 0x1 ;  /* 0x0000000103037836 */ /* 0x000fe40000000000 */
[----:B------:R-:W0:Y:S03]  /*9f20*/  SYNCS.PHASECHK.TRANS64.TRYWAIT P0, [R7+URZ], R4 ;  /* 0x00000004070075a7 */ /* 0x000e26000800017f */
[----:B------:R-:W-:-:S04]  /*9f30*/  ISETP.NE.AND P1, PT, R3, 0x9, PT ;  /* 0x000000090300780c */ /* 0x000fc80003f25270 */
[----:B------:R-:W-:Y:S02]  /*9f40*/  SEL R5, RZ, 0x1, P1 ;  /* 0x00000001ff057807 */ /* 0x000fe40000800000 */
[----:B------:R-:W-:Y:S02]  /*9f50*/  SEL R3, R3, RZ, P1 ;  /* 0x000000ff03037207 */ /* 0x000fe40000800000 */
[----:B------:R-:W-:-:S03]  /*9f60*/  LOP3.LUT R6, R0, R5, RZ, 0x3c, !PT ;  /* 0x0000000500067212 */ /* 0x000fc600078e3cff */
[----:B------:R-:W-:Y:S01]  /*9f70*/  IMAD R8, R3, 0x8, R2 ;  /* 0x0000000803087824 */ /* 0x000fe200078e0202 */
[----:B------:R-:W-:Y:S01]  /*9f80*/  SHF.L.U32 R5, R6, 0x1f, RZ ;  /* 0x0000001f06057819 */ /* 0x000fe200000006ff */
[----:B0-----:R-:W-:Y:S06]  /*9f90*/  @!P0 BRA `(.L_x_317) ;  /* 0x0000000400908947 */ /* 0x001fec0003800000 */
.L_x_333:
[----:B------:R-:W1:Y:S01]  /*9fa0*/  SYNCS.PHASECHK.TRANS64.TRYWAIT P0, [R8+URZ], R5 ;  /* 0x00000005080075a7 */ /* 0x000e62000800017f */
[----:B------:R-:W-:-:S05]  /*9fb0*/  VIADD R0, R3, 0x1 ;  /* 0x0000000103007836 */ /* 0x000fca0000000000 */
[----:B------:R-:W-:-:S04]  /*9fc0*/  ISETP.NE.AND P1, PT, R0, 0x9, PT ;  /* 0x000000090000780c */ /* 0x000fc80003f25270 */
[----:B------:R-:W-:Y:S02]  /*9fd0*/  SEL R3, RZ, 0x1, P1 ;  /* 0x00000001ff037807 */ /* 0x000fe40000800000 */
[----:B0-----:R-:W-:Y:S02]  /*9fe0*/  SEL R7, R0, RZ, P1 ;  /* 0x000000ff00077207 */ /* 0x001fe40000800000 */
[----:B------:R-:W-:-:S03]  /*9ff0*/  LOP3.LUT R6, R6, R3, RZ, 0x3c, !PT ;  /* 0x0000000306067212 */ /* 0x000fc600078e3cff */
[----:B------:R-:W-:Y:S01]  /*a000*/  IMAD R9, R7, 0x8, R2 ;  /* 0x0000000807097824 */ /* 0x000fe200078e0202 */
[----:B------:R-:W-:Y:S01]  /*a010*/  SHF.L.U32 R4, R6, 0x1f, RZ ;  /* 0x0000001f06047819 */ /* 0x000fe200000006ff */
[----:B-1----:R-:W-:Y:S06]  /*a020*/  @!P0 BRA `(.L_x_318) ;  /* 0x0000000400808947 */ /* 0x002fec0003800000 */
.L_x_334:
[----:B------:R-:W1:Y:S01]  /*a030*/  SYNCS.PHASECHK.TRANS64.TRYWAIT P0, [R9+URZ], R4 ;  /* 0x00000004090075a7 */ /* 0x000e62000800017f */
[----:B------:R-:W-:-:S05]  /*a040*/  VIADD R0, R7, 0x1 ;  /* 0x0000000107007836 */ /* 0x000fca0000000000 */
[----:B------:R-:W-:-:S04]  /*a050*/  ISETP.NE.AND P1, PT, R0, 0x9, PT ;  /* 0x000000090000780c */ /* 0x000fc80003f25270 */
[----:B------:R-:W-:Y:S02]  /*a060*/  SEL R3, RZ, 0x1, P1 ;  /* 0x00000001ff037807 */ /* 0x000fe40000800000 */
[----:B------:R-:W-:Y:S02]  /*a070*/  SEL R7, R0, RZ, P1 ;  /* 0x000000ff00077207 */ /* 0x000fe40000800000 */
[----:B------:R-:W-:-:S03]  /*a080*/  LOP3.LUT R6, R6, R3, RZ, 0x3c, !PT ;  /* 0x0000000306067212 */ /* 0x000fc600078e3cff */
[----:B0-----:R-:W-:Y:S01]  /*a090*/  IMAD R8, R7, 0x8, R2 ;  /* 0x0000000807087824 */ /* 0x001fe200078e0202 */
[----:B------:R-:W-:Y:S01]  /*a0a0*/  SHF.L.U32 R5, R6, 0x1f, RZ ;  /* 0x0000001f06057819 */ /* 0x000fe200000006ff */
[----:B-1----:R-:W-:Y:S06]  /*a0b0*/  @!P0 BRA `(.L_x_319) ;  /* 0x0000000400708947 */ /* 0x002fec0003800000 */
.L_x_335:
        /* <DEDUP_REMOVED lines=9> */
.L_x_336:
        /* <DEDUP_REMOVED lines=9> */
.L_x_337:
        /* <DEDUP_REMOVED lines=9> */
.L_x_338:
[----:B------:R-:W1:Y:S01]  /*a270*/  SYNCS.PHASECHK.TRANS64.TRYWAIT P0, [R9+URZ], R4 ;  /* 0x00000004090075a7 */ /* 0x000e62000800017f */
[----:B------:R-:W-:-:S05]  /*a280*/  VIADD R0, R7, 0x1 ;  /* 0x0000000107007836 */ /* 0x000fca0000000000 */
[----:B------:R-:W-:-:S04]  /*a290*/  ISETP.NE.AND P1, PT, R0, 0x9, PT ;  /* 0x000000090000780c */ /* 0x000fc80003f25270 */
[----:B------:R-:W-:Y:S02]  /*a2a0*/  SEL R3, RZ, 0x1, P1 ;  /* 0x00000001ff037807 */ /* 0x000fe40000800000 */
[----:B------:R-:W-:Y:S02]  /*a2b0*/  SEL R7, R0, RZ, P1 ;  /* 0x000000ff00077207 */ /* 0x000fe40000800000 */
[----:B------:R-:W-:-:S03]  /*a2c0*/  LOP3.LUT R11, R6, R3, RZ, 0x3c, !PT ;  /* 0x00000003060b7212 */ /* 0x000fc600078e3cff */
[----:B------:R-:W-:Y:S01]  /*a2d0*/  IMAD R6, R7, 0x8, R2 ;  /* 0x0000000807067824 */ /* 0x000fe200078e0202 */
[----:B0-----:R-:W-:Y:S01]  /*a2e0*/  SHF.L.U32 R5, R11, 0x1f, RZ ;  /* 0x0000001f0b057819 */ /* 0x001fe200000006ff */
[----:B-1----:R-:W-:Y:S06]  /*a2f0*/  @!P0 BRA `(.L_x_323) ;  /* 0x0000000400308947 */ /* 0x002fec0003800000 */
.L_x_339:
[----:B------:R-:W1:Y:S01]  /*a300*/  SYNCS.PHASECHK.TRANS64.TRYWAIT P0, [R6+URZ], R5 ;  /* 0x00000005060075a7 */ /* 0x000e62000800017f */
[----:B------:R-:W-:-:S05]  /*a310*/  VIADD R0, R7, 0x1 ;  /* 0x0000000107007836 */ /* 0x000fca0000000000 */
[----:B------:R-:W-:-:S04]  /*a320*/  ISETP.NE.AND P1, PT, R0, 0x9, PT ;  /* 0x000000090000780c */ /* 0x000fc80003f25270 */
[----:B0-----:R-:W-:Y:S02]  /*a330*/  SEL R4, RZ, 0x1, P1 ;  /* 0x00000001ff047807 */ /* 0x001fe40000800000 */
[----:B------:R-:W-:Y:S02]  /*a340*/  SEL R3, R0, RZ, P1 ;  /* 0x000000ff00037207 */ /* 0x000fe40000800000 */
[----:B------:R-:W-:Y:S01]  /*a350*/  LOP3.LUT R0, R11, R4, RZ, 0x3c, !PT ;  /* 0x000000040b007212 */ /* 0x000fe200078e3cff */
[----:B-1----:R-:W-:Y:S06]  /*a360*/  @!P0 BRA `(.L_x_324) ;  /* 0x0000000400288947 */ /* 0x002fec0003800000 */
.L_x_340:
[----:B------:R-:W-:Y:S01]  /*a370*/  IMAD R3, R3, 0x8, R2 ;  /* 0x0000000803037824 */ /* 0x000fe200078e0202 */
[----:B------:R-:W-:-:S07]  /*a380*/  SHF.L.U32 R0, R0, 0x1f, RZ ;  /* 0x0000001f00007819 */ /* 0x000fce00000006ff */
.L_x_325:
[----:B-1----:R1:W2:Y:S02]  /*a390*/  SYNCS.PHASECHK.TRANS64.TRYWAIT P0, [R3+URZ], R0 ;  /* 0x00000000030075a7 */ /* 0x0022a4000800017f */
[----:B--2---:R-:W-:Y:S05]  /*a3a0*/  @!P0 NANOSLEEP.SYNCS 0x989680 ;  /* 0x009896800000895d */ /* 0x004fea0003900000 */
[----:B------:R-:W2:Y:S02]  /*a3b0*/  @!P0 SYNCS.PHASECHK.TRANS64 P0, [R3+URZ], R0 ;  /* 0x00000000030085a7 */ /* 0x000ea4000800007f */
[----:B--2---:R-:W-:Y:S05]  /*a3c0*/  @!P0 BRA `(.L_x_325) ;  /* 0xfffffffc00f08947 */ /* 0x004fea000383ffff */
.L_x_315:
[----:B------:R-:W-:Y:S05]  /*a3d0*/  BSYNC B0 ;  /* 0x0000000000007941 */ /* 0x000fea0003800000 */
.L_x_314:
[----:B------:R-:W-:Y:S05]  /*a3e0*/  EXIT ;  /* 0x000000000000794d */ /* 0x000fea0003800000 */
.L_x_22:
[----:B----4-:R4:W0:Y:S02]  /*a3f0*/  SYNCS.PHASECHK.TRANS64.TRYWAIT P1, [R3+URZ], R0 ;  /* 0x00000000030075a7 */ /* 0x010824000802017f */
[----:B0-----:R-:W-:Y:S05]  /*a400*/  @!P1 NANOSLEEP.SYNCS 0x989680 ;  /* 0x009896800000995d */ /* 0x001fea0003900000 */
[----:B------:R-:W0:Y:S02]  /*a410*/  @!P1 SYNCS.PHASECHK.TRANS64 P1, [R3+URZ], R0 ;  /* 0x00000000030095a7 */ /* 0x000e24000802007f */
[----:B0-----:R-:W-:Y:S05]  /*a420*/  @!P1 BRA `(.L_x_22) ;  /* 0xfffffffc00f09947 */ /* 0x001fea000383ffff */
[----:B------:R-:W-:Y:S05]  /*a430*/  BRA `(.L_x_21) ;  /* 0xffffff7000787947 */ /* 0x000fea000383ffff */
.L_x_27:
[----:B-1----:R1:W3:Y:S02]  /*a440*/  SYNCS.PHASECHK.TRANS64.TRYWAIT P1, [R5+URZ], R4 ;  /* 0x00000004050075a7 */ /* 0x0022e4000802017f */
[----:B---3--:R-:W-:Y:S05]  /*a450*/  @!P1 NANOSLEEP.SYNCS 0x989680 ;  /* 0x009896800000995d */ /* 0x008fea0003900000 */
[----:B------:R-:W3:Y:S02]  /*a460*/  @!P1 SYNCS.PHASECHK.TRANS64 P1, [R5+URZ], R4 ;  /* 0x00000004050095a7 */ /* 0x000ee4000802007f */
[----:B---3--:R-:W-:Y:S05]  /*a470*/  @!P1 BRA `(.L_x_27) ;  /* 0xfffffffc00f09947 */ /* 0x008fea000383ffff */
[----:B------:R-:W-:Y:S05]  /*a480*/  BRA `(.L_x_26) ;  /* 0xffffff7400547947 */ /* 0x000fea000383ffff */
.L_x_302:
[----:B------:R-:W-:Y:S01]  /*a490*/  BSSY B1, `(.L_x_326) ;  /* 0x0000006000017945 */ /* 0x000fe20003800000 */
[----:B------:R-:W-:-:S07]  /*a4a0*/  IMAD.MOV.U32 R15, RZ, RZ, -0x1 ;  /* 0xffffffffff0f7424 */ /* 0x000fce00078e00ff */
[----:B------:R-:W-:Y:S05]  /*a4b0*/  WARPSYNC.COLLECTIVE R15, `(.L_x_327) ;  /* 0x000000000f0c7348 */ /* 0x000fea0003c00000 */
[----:B------:R-:W-:Y:S02]  /*a4c0*/  ELECT P6, UR62, PT ;  /* 0x00000000003e782f */ /* 0x000fe400038c0000 */
[----:B------:R-:W-:Y:S01]  /*a4d0*/  MOV R14, UR62 ;  /* 0x0000003e000e7c02 */ /* 0x000fe20008000f00 */
[----:B------:R-:W-:Y:S10]  /*a4e0*/  ENDCOLLECTIVE ;  /* 0x000000000000791b */ /* 0x000ff40003800000 */
.L_x_327:
[----:B------:R-:W-:Y:S05]  /*a4f0*/  BSYNC B1 ;  /* 0x0000000000017941 */ /* 0x000fea0003800000 */
.L_x_326:
[----:B------:R-:W-:Y:S05]  /*a500*/  BRA `(.L_x_328) ;  /* 0xffffffec008c7947 */ /* 0x000fea000383ffff */
.L_x_305:
[----:B-1----:R1:W2:Y:S02]  /*a510*/  SYNCS.PHASECHK.TRANS64.TRYWAIT P0, [R23+URZ+0x48], R14 ;  /* 0x0000480e170075a7 */ /* 0x0022a4000800017f */
[----:B--2---:R-:W-:Y:S05]  /*a520*/  @!P0 NANOSLEEP.SYNCS 0x989680 ;  /* 0x009896800000895d */ /* 0x004fea0003900000 */
[----:B------:R-:W2:Y:S02]  /*a530*/  @!P0 SYNCS.PHASECHK.TRANS64 P0, [R23+URZ+0x48], R14 ;  /* 0x0000480e170085a7 */ /* 0x000ea4000800007f */
[----:B--2---:R-:W-:Y:S05]  /*a540*/  @!P0 BRA `(.L_x_305) ;  /* 0xfffffffc00f08947 */ /* 0x004fea000383ffff */
[----:B------:R-:W-:Y:S05]  /*a550*/  BRA `(.L_x_329) ;  /* 0xffffffec00c47947 */ /* 0x000fea000383ffff */
.L_x_313:
[----:B------:R-:W-:Y:S01]  /*a560*/  BSSY B0, `(.L_x_330) ;  /* 0x0000006000007945 */ /* 0x000fe20003800000 */
[----:B------:R-:W-:-:S07]  /*a570*/  IMAD.MOV.U32 R15, RZ, RZ, -0x1 ;  /* 0xffffffffff0f7424 */ /* 0x000fce00078e00ff */
[----:B------:R-:W-:Y:S05]  /*a580*/  WARPSYNC.COLLECTIVE R15, `(.L_x_331) ;  /* 0x000000000f0c7348 */ /* 0x000fea0003c00000 */
[----:B------:R-:W-:Y:S02]  /*a590*/  ELECT P6, UR62, PT ;  /* 0x00000000003e782f */ /* 0x000fe400038c0000 */
[----:B------:R-:W-:Y:S01]  /*a5a0*/  MOV R14, UR62 ;  /* 0x0000003e000e7c02 */ /* 0x000fe20008000f00 */
[----:B------:R-:W-:Y:S10]  /*a5b0*/  ENDCOLLECTIVE ;  /* 0x000000000000791b */ /* 0x000ff40003800000 */
.L_x_331:
[----:B------:R-:W-:Y:S05]  /*a5c0*/  BSYNC B0 ;  /* 0x0000000000007941 */ /* 0x000fea0003800000 */
.L_x_330:
[----:B------:R-:W-:Y:S05]  /*a5d0*/  BRA `(.L_x_332) ;  /* 0xfffffff8001c7947 */ /* 0x000fea000383ffff */
.L_x_317:
[----:B0-----:R0:W1:Y:S02]  /*a5e0*/  SYNCS.PHASECHK.TRANS64.TRYWAIT P0, [R7+URZ], R4 ;  /* 0x00000004070075a7 */ /* 0x001064000800017f */
[----:B-1----:R-:W-:Y:S05]  /*a5f0*/  @!P0 NANOSLEEP.SYNCS 0x989680 ;  /* 0x009896800000895d */ /* 0x002fea0003900000 */
[----:B------:R-:W1:Y:S02]  /*a600*/  @!P0 SYNCS.PHASECHK.TRANS64 P0, [R7+URZ], R4 ;  /* 0x00000004070085a7 */ /* 0x000e64000800007f */
[----:B-1----:R-:W-:Y:S05]  /*a610*/  @!P0 BRA `(.L_x_317) ;  /* 0xfffffffc00f08947 */ /* 0x002fea000383ffff */
[----:B------:R-:W-:Y:S05]  /*a620*/  BRA `(.L_x_333) ;  /* 0xfffffff8005c7947 */ /* 0x000fea000383ffff */
.L_x_318:
[----:B0-----:R0:W1:Y:S02]  /*a630*/  SYNCS.PHASECHK.TRANS64.TRYWAIT P0, [R8+URZ], R5 ;  /* 0x00000005080075a7 */ /* 0x001064000800017f */
[----:B-1----:R-:W-:Y:S05]  /*a640*/  @!P0 NANOSLEEP.SYNCS 0x989680 ;  /* 0x009896800000895d */ /* 0x002fea0003900000 */
[----:B------:R-:W1:Y:S02]  /*a650*/  @!P0 SYNCS.PHASECHK.TRANS64 P0, [R8+URZ], R5 ;  /* 0x00000005080085a7 */ /* 0x000e64000800007f */
[----:B-1----:R-:W-:Y:S05]  /*a660*/  @!P0 BRA `(.L_x_318) ;  /* 0xfffffffc00f08947 */ /* 0x002fea000383ffff */
[----:B------:R-:W-:Y:S05]  /*a670*/  BRA `(.L_x_334) ;  /* 0xfffffff8006c7947 */ /* 0x000fea000383ffff */
.L_x_319:
[----:B0-----:R0:W1:Y:S02]  /*a680*/  SYNCS.PHASECHK.TRANS64.TRYWAIT P0, [R9+URZ], R4 ;  /* 0x00000004090075a7 */ /* 0x001064000800017f */
[----:B-1----:R-:W-:Y:S05]  /*a690*/  @!P0 NANOSLEEP.SYNCS 0x989680 ;  /* 0x009896800000895d */ /* 0x002fea0003900000 */
[----:B------:R-:W1:Y:S02]  /*a6a0*/  @!P0 SYNCS.PHASECHK.TRANS64 P0, [R9+URZ], R4 ;  /* 0x00000004090085a7 */ /* 0x000e64000800007f */
[----:B-1----:R-:W-:Y:S05]  /*a6b0*/  @!P0 BRA `(.L_x_319) ;  /* 0xfffffffc00f08947 */ /* 0x002fea000383ffff */
[----:B------:R-:W-:Y:S05]  /*a6c0*/  BRA `(.L_x_335) ;  /* 0xfffffff8007c7947 */ /* 0x000fea000383ffff */
.L_x_320:
[----:B0-----:R0:W1:Y:S02]  /*a6d0*/  SYNCS.PHASECHK.TRANS64.TRYWAIT P0, [R8+URZ], R5 ;  /* 0x00000005080075a7 */ /* 0x001064000800017f */
[----:B-1----:R-:W-:Y:S05]  /*a6e0*/  @!P0 NANOSLEEP.SYNCS 0x989680 ;  /* 0x009896800000895d */ /* 0x002fea0003900000 */
[----:B------:R-:W1:Y:S02]  /*a6f0*/  @!P0 SYNCS.PHASECHK.TRANS64 P0, [R8+URZ], R5 ;  /* 0x00000005080085a7 */ /* 0x000e64000800007f */
[----:B-1----:R-:W-:Y:S05]  /*a700*/  @!P0 BRA `(.L_x_320) ;  /* 0xfffffffc00f08947 */ /* 0x002fea000383ffff */
[----:B------:R-:W-:Y:S05]  /*a710*/  BRA `(.L_x_336) ;  /* 0xfffffff8008c7947 */ /* 0x000fea000383ffff */
.L_x_321:
[----:B0-----:R0:W1:Y:S02]  /*a720*/  SYNCS.PHASECHK.TRANS64.TRYWAIT P0, [R9+URZ], R4 ;  /* 0x00000004090075a7 */ /* 0x001064000800017f */
[----:B-1----:R-:W-:Y:S05]  /*a730*/  @!P0 NANOSLEEP.SYNCS 0x989680 ;  /* 0x009896800000895d */ /* 0x002fea0003900000 */
[----:B------:R-:W1:Y:S02]  /*a740*/  @!P0 SYNCS.PHASECHK.TRANS64 P0, [R9+URZ], R4 ;  /* 0x00000004090085a7 */ /* 0x000e64000800007f */
[----:B-1----:R-:W-:Y:S05]  /*a750*/  @!P0 BRA `(.L_x_321) ;  /* 0xfffffffc00f08947 */ /* 0x002fea000383ffff */
[----:B------:R-:W-:Y:S05]  /*a760*/  BRA `(.L_x_337) ;  /* 0xfffffff8009c7947 */ /* 0x000fea000383ffff */
.L_x_322:
[----:B0-----:R0:W1:Y:S02]  /*a770*/  SYNCS.PHASECHK.TRANS64.TRYWAIT P0, [R8+URZ], R5 ;  /* 0x00000005080075a7 */ /* 0x001064000800017f */
[----:B-1----:R-:W-:Y:S05]  /*a780*/  @!P0 NANOSLEEP.SYNCS 0x989680 ;  /* 0x009896800000895d */ /* 0x002fea0003900000 */
[----:B------:R-:W1:Y:S02]  /*a790*/  @!P0 SYNCS.PHASECHK.TRANS64 P0, [R8+URZ], R5 ;  /* 0x00000005080085a7 */ /* 0x000e64000800007f */
[----:B-1----:R-:W-:Y:S05]  /*a7a0*/  @!P0 BRA `(.L_x_322) ;  /* 0xfffffffc00f08947 */ /* 0x002fea000383ffff */
[----:B------:R-:W-:Y:S05]  /*a7b0*/  BRA `(.L_x_338) ;  /* 0xfffffff800ac7947 */ /* 0x000fea000383ffff */
.L_x_323:
[----:B0-----:R0:W1:Y:S02]  /*a7c0*/  SYNCS.PHASECHK.TRANS64.TRYWAIT P0, [R9+URZ], R4 ;  /* 0x00000004090075a7 */ /* 0x001064000800017f */
[----:B-1----:R-:W-:Y:S05]  /*a7d0*/  @!P0 NANOSLEEP.SYNCS 0x989680 ;  /* 0x009896800000895d */ /* 0x002fea0003900000 */
[----:B------:R-:W1:Y:S02]  /*a7e0*/  @!P0 SYNCS.PHASECHK.TRANS64 P0, [R9+URZ], R4 ;  /* 0x00000004090085a7 */ /* 0x000e64000800007f */
[----:B-1----:R-:W-:Y:S05]  /*a7f0*/  @!P0 BRA `(.L_x_323) ;  /* 0xfffffffc00f08947 */ /* 0x002fea000383ffff */
[----:B------:R-:W-:Y:S05]  /*a800*/  BRA `(.L_x_339) ;  /* 0xfffffff800bc7947 */ /* 0x000fea000383ffff */
.L_x_324:
[----:B0-----:R0:W1:Y:S02]  /*a810*/  SYNCS.PHASECHK.TRANS64.TRYWAIT P0, [R6+URZ], R5 ;  /* 0x00000005060075a7 */ /* 0x001064000800017f */
[----:B-1----:R-:W-:Y:S05]  /*a820*/  @!P0 NANOSLEEP.SYNCS 0x989680 ;  /* 0x009896800000895d */ /* 0x002fea0003900000 */
[----:B------:R-:W1:Y:S02]  /*a830*/  @!P0 SYNCS.PHASECHK.TRANS64 P0, [R6+URZ], R5 ;  /* 0x00000005060085a7 */ /* 0x000e64000800007f */
[----:B-1----:R-:W-:Y:S05]  /*a840*/  @!P0 BRA `(.L_x_324) ;  /* 0xfffffffc00f08947 */ /* 0x002fea000383ffff */
[----:B------:R-:W-:Y:S05]  /*a850*/  BRA `(.L_x_340) ;  /* 0xfffffff800c47947 */ /* 0x000fea000383ffff */
.L_x_341:
[----:B------:R-:W-:-:S00]  /*a860*/  BRA `(.L_x_341) ;  /* 0xfffffffc00fc7947 */ /* 0x000fc0000383ffff */
[----:B------:R-:W-:-:S00]  /*a870*/  NOP ;  /* 0x0000000000007918 */ /* 0x000fc00000000000 */
        /* <DEDUP_REMOVED lines=8> */
.L_x_342:


//--------------------- .nv.global.init           --------------------------
	.section	.nv.global.init,"aw",@progbits
.nv.global.init:
	.type		$str$22,@object
	.size		$str$22,($str$23 - $str$22)
$str$22:
        /*0000*/ 	.byte	0x6b, 0x5f, 0x74, 0x69, 0x6c, 0x65, 0x5f, 0x63, 0x6f, 0x75, 0x6e, 0x74, 0x20, 0x3e, 0x3d, 0x20
        /*0010*/ 	.byte	0x31, 0x00
	.type		$str$23,@object
	.size		$str$23,(__unnamed_1 - $str$23)
$str$23:
        /*0012*/ 	.byte	0x2f, 0x74, 0x6d, 0x70, 0x2f, 0x63, 0x75, 0x74, 0x6c, 0x61, 0x73, 0x73, 0x5f, 0x73, 0x77, 0x65
        /*0022*/ 	.byte	0x65, 0x70, 0x5f, 0x73, 0x72, 0x63, 0x2f, 0x69, 0x6e, 0x63, 0x6c, 0x75, 0x64, 0x65, 0x2f, 0x63
        /*0032*/ 	.byte	0x75, 0x74, 0x6c, 0x61, 0x73, 0x73, 0x2f, 0x67, 0x65, 0x6d, 0x6d, 0x2f, 0x63, 0x6f, 0x6c, 0x6c
        /*0042*/ 	.byte	0x65, 0x63, 0x74, 0x69, 0x76, 0x65, 0x2f, 0x73, 0x6d, 0x39, 0x30, 0x5f, 0x6d, 0x6d, 0x61, 0x5f
        /*0052*/ 	.byte	0x74, 0x6d, 0x61, 0x5f, 0x67, 0x6d, 0x6d, 0x61, 0x5f, 0x73, 0x73, 0x5f, 0x77, 0x61, 0x72, 0x70
        /*0062*/ 	.byte	0x73, 0x70, 0x65, 0x63, 0x69, 0x61, 0x6c, 0x69, 0x7a, 0x65, 0x64, 0x2e, 0x68, 0x70, 0x70, 0x00
	.type		__unnamed_1,@object
	.size		__unnamed_1,(.L_0 - __unnamed_1)
__unnamed_1:
        /*0072*/ 	.byte	0x76, 0x6f, 0x69, 0x64, 0x20, 0x63, 0x75, 0x74, 0x6c, 0x61, 0x73, 0x73, 0x3a, 0x3a, 0x67, 0x65
        /* <DEDUP_REMOVED lines=172> */
        /*0b42*/ 	.byte	0x3a, 0x69, 0x64, 0x65, 0x6e, 0x74, 0x69, 0x74, 0x79, 0x5d, 0x00
.L_0:


//--------------------- .nv.shared._ZN7cutlass13device_kernelINS_4gemm6kernel13GemmUniversalIN4cute5tupleIJiiiiEEENS1_10collective13CollectiveMmaINS1_34MainloopSm90TmaGmmaWarpSpecializedILi9ENS5_IJNS4_1CILi4EEENSA_ILi1EEESC_EEENS1_35KernelTmaWarpSpecializedCooperativeEEENS5_IJNSA_ILi256EEENSA_ILi128EEENSA_ILi64EEEEEEaNS5_IJlSC_lEEEaSK_NS4_8TiledMMAINS4_8MMA_AtomIJNS4_4SM904GMMA27MMA_64x128x32_S32S8S8_SS_TNEEEENS4_6LayoutINS5_IJNSA_ILi2EEESC_SC_EEENS5_IJSC_NSA_ILi0EEESU_EEEEENS5_IJNS4_10UnderscoreESX_SX_EEEEENS4_13SM90_TMA_LOADENS4_14ComposedLayoutINS4_7SwizzleILi2ELi4ELi3EEENS4_18smem_ptr_flag_bitsILi8EEENSR_INS5_IJNSA_ILi8EEESI_EEENS5_IJSI_SC_EEEEEEEvNS4_8identityENS4_23SM90_TMA_LOAD_MULTICASTES1A_vS1B_EENS_8epilogue10collective6detail29Sm90TmaWarpSpecializedAdapterINS1F_15DefaultEpilogueIaSK_SK_NS1E_6thread17LinearCombinationIaLi1EiiLNS1J_9ScaleType4KindE0ELNS_15FloatRoundStyleE2EaEENS1_15EpilogueDefaultEEEEEvvEEEEvNT_6ParamsE --------------------------
	.section	.nv.shared._ZN7cutlass13device_kernelINS_4gemm6kernel13GemmUniversalIN4cute5tupleIJiiiiEEENS1_10collective13CollectiveMmaINS1_34MainloopSm90TmaGmmaWarpSpecializedILi9ENS5_IJNS4_1CILi4EEENSA_ILi1EEESC_EEENS1_35KernelTmaWarpSpecializedCooperativeEEENS5_IJNSA_ILi256EEENSA_ILi128EEENSA_ILi64EEEEEEaNS5_IJlSC_lEEEaSK_NS4_8TiledMMAINS4_8MMA_AtomIJNS4_4SM904GMMA27MMA_64x128x32_S32S8S8_SS_TNEEEENS4_6LayoutINS5_IJNSA_ILi2EEESC_SC_EEENS5_IJSC_NSA_ILi0EEESU_EEEEENS5_IJNS4_10UnderscoreESX_SX_EEEEENS4_13SM90_TMA_LOADENS4_14ComposedLayoutINS4_7SwizzleILi2ELi4ELi3EEENS4_18smem_ptr_flag_bitsILi8EEENSR_INS5_IJNSA_ILi8EEESI_EEENS5_IJSI_SC_EEEEEEEvNS4_8identityENS4_23SM90_TMA_LOAD_MULTICASTES1A_vS1B_EENS_8epilogue10collective6detail29Sm90TmaWarpSpecializedAdapterINS1F_15DefaultEpilogueIaSK_SK_NS1E_6thread17LinearCombinationIaLi1EiiLNS1J_9ScaleType4KindE0ELNS_15FloatRoundStyleE2EaEENS1_15EpilogueDefaultEEEEEvvEEEEvNT_6ParamsE,"aw",@nobits
	.sectionflags	@""
	.align	16
	.zero		1024


//--------------------- .nv.shared.reserved.0     --------------------------
	.section	.nv.shared.reserved.0,"aw",@nobits
	.weak		__nv_reservedSMEM_offset_0_alias
	.size		__nv_reservedSMEM_offset_0_alias, 0, 0
	.other		__nv_reservedSMEM_offset_0_alias,@"STO_CUDA_RESERVED_SHARED STV_DEFAULT"
__nv_reservedSMEM_offset_0_alias:
	.zero		0


//--------------------- .nv.global                --------------------------
	.section	.nv.global,"aw",@nobits
.nv.global:
	.type		_ZN40_INTERNAL_b8597800_4_k_cu_74ab2f2d_268864cute1_E,@object
	.size		_ZN40_INTERNAL_b8597800_4_k_cu_74ab2f2d_268864cute1_E,(_ZN40_INTERNAL_b8597800_4_k_cu_74ab2f2d_268864cuda3std3__45__cpo6cbeginE - _ZN40_INTERNAL_b8597800_4_k_cu_74ab2f2d_268864cute1_E)
_ZN40_INTERNAL_b8597800_4_k_cu_74ab2f2d_268864cute1_E:
	.zero		1
	.type		_ZN40_INTERNAL_b8597800_4_k_cu_74ab2f2d_268864cuda3std3__45__cpo6cbeginE,@object
	.size		_ZN40_INTERNAL_b8597800_4_k_cu_74ab2f2d_268864cuda3std3__45__cpo6cbeginE,(_ZN40_INTERNAL_b8597800_4_k_cu_74ab2f2d_268864cuda3std3__48in_placeE - _ZN40_INTERNAL_b8597800_4_k_cu_74ab2f2d_268864cuda3std3__45__cpo6cbeginE)
_ZN40_INTERNAL_b8597800_4_k_cu_74ab2f2d_268864cuda3std3__45__cpo6cbeginE:
	.zero		1
	.type		_ZN40_INTERNAL_b8597800_4_k_cu_74ab2f2d_268864cuda3std3__48in_placeE,@object
	.size		_ZN40_INTERNAL_b8597800_4_k_cu_74ab2f2d_268864cuda3std3__48in_placeE,(_ZN40_INTERNAL_b8597800_4_k_cu_74ab2f2d_268864cuda3std6ranges3__45__cpo9iter_moveE - _ZN40_INTERNAL_b8597800_4_k_cu_74ab2f2d_268864cuda3std3__48in_placeE)
_ZN40_INTERNAL_b8597800_4_k_cu_74ab2f2d_268864cuda3std3__48in_placeE:
	.zero		1
	.type		_ZN40_INTERNAL_b8597800_4_k_cu_74ab2f2d_268864cuda3std6ranges3__45__cpo9iter_moveE,@object
	.size		_ZN40_INTERNAL_b8597800_4_k_cu_74ab2f2d_268864cuda3std6ranges3__45__cpo9iter_moveE,(_ZN40_INTERNAL_b8597800_4_k_cu_74ab2f2d_268864cuda3std3__45__cpo5beginE - _ZN40_INTERNAL_b8597800_4_k_cu_74ab2f2d_268864cuda3std6ranges3__45__cpo9iter_moveE)
_ZN40_INTERNAL_b8597800_4_k_cu_74ab2f2d_268864cuda3std6ranges3__45__cpo9iter_moveE:
	.zero		1
	.type		_ZN40_INTERNAL_b8597800_4_k_cu_74ab2f2d_268864cuda3std3__45__cpo5beginE,@object
	.size		_ZN40_INTERNAL_b8597800_4_k_cu_74ab2f2d_268864cuda3std3__45__cpo5beginE,(_ZN40_INTERNAL_b8597800_4_k_cu_74ab2f2d_268864cuda3std3__442_GLOBAL__N__b8597800_4_k_cu_74ab2f2d_268866ignoreE - _ZN40_INTERNAL_b8597800_4_k_cu_74ab2f2d_268864cuda3std3__45__cpo5beginE)
_ZN40_INTERNAL_b8597800_4_k_cu_74ab2f2d_268864cuda3std3__45__cpo5beginE:
	.zero		1
	.type		_ZN40_INTERNAL_b8597800_4_k_cu_74ab2f2d_268864cuda3std3__442_GLOBAL__N__b8597800_4_k_cu_74ab2f2d_268866ignoreE,@object
	.size		_ZN40_INTERNAL_b8597800_4_k_cu_74ab2f2d_268864cuda3std3__442_GLOBAL__N__b8597800_4_k_cu_74ab2f2d_268866ignoreE,(_ZN40_INTERNAL_b8597800_4_k_cu_74ab2f2d_268864cute7productE - _ZN40_INTERNAL_b8597800_4_k_cu_74ab2f2d_268864cuda3std3__442_GLOBAL__N__b8597800_4_k_cu_74ab2f2d_268866ignoreE)
_ZN40_INTERNAL_b8597800_4_k_cu_74ab2f2d_268864cuda3std3__442_GLOBAL__N__b8597800_4_k_cu_74ab2f2d_268866ignoreE:
	.zero		1
	.type		_ZN40_INTERNAL_b8597800_4_k_cu_74ab2f2d_268864cute7productE,@object
	.size		_ZN40_INTERNAL_b8597800_4_k_cu_74ab2f2d_268864cute7productE,(_ZN40_INTERNAL_b8597800_4_k_cu_74ab2f2d_268864cuda3std3__45__cpo3endE - _ZN40_INTERNAL_b8597800_4_k_cu_74ab2f2d_268864cute7productE)
_ZN40_INTERNAL_b8597800_4_k_cu_74ab2f2d_268864cute7productE:
	.zero		1
	.type		_ZN40_INTERNAL_b8597800_4_k_cu_74ab2f2d_268864cuda3std3__45__cpo3endE,@object
	.size		_ZN40_INTERNAL_b8597800_4_k_cu_74ab2f2d_268864cuda3std3__45__cpo3endE,(_ZN40_INTERNAL_b8597800_4_k_cu_74ab2f2d_268864cuda3std3__419piecewise_constructE - _ZN40_INTERNAL_b8597800_4_k_cu_74ab2f2d_268864cuda3std3__45__cpo3endE)
_ZN40_INTERNAL_b8597800_4_k_cu_74ab2f2d_268864cuda3std3__45__cpo3endE:
	.zero		1
	.type		_ZN40_INTERNAL_b8597800_4_k_cu_74ab2f2d_268864cuda3std3__419piecewise_constructE,@object
	.size		_ZN40_INTERNAL_b8597800_4_k_cu_74ab2f2d_268864cuda3std3__419piecewise_constructE,(_ZN40_INTERNAL_b8597800_4_k_cu_74ab2f2d_268864cuda3std3__45__cpo4cendE - _ZN40_INTERNAL_b8597800_4_k_cu_74ab2f2d_268864cuda3std3__419piecewise_constructE)
_ZN40_INTERNAL_b8597800_4_k_cu_74ab2f2d_268864cuda3std3__419piecewise_constructE:
	.zero		1
	.type		_ZN40_INTERNAL_b8597800_4_k_cu_74ab2f2d_268864cuda3std3__45__cpo4cendE,@object
	.size		_ZN40_INTERNAL_b8597800_4_k_cu_74ab2f2d_268864cuda3std3__45__cpo4cendE,(_ZN40_INTERNAL_b8597800_4_k_cu_74ab2f2d_268864cuda3std6ranges3__45__cpo4swapE - _ZN40_INTERNAL_b8597800_4_k_cu_74ab2f2d_268864cuda3std3__45__cpo4cendE)
_ZN40_INTERNAL_b8597800_4_k_cu_74ab2f2d_268864cuda3std3__45__cpo4cendE:
	.zero		1
	.type		_ZN40_INTERNAL_b8597800_4_k_cu_74ab2f2d_268864cuda3std6ranges3__45__cpo4swapE,@object
	.size		_ZN40_INTERNAL_b8597800_4_k_cu_74ab2f2d_268864cuda3std6ranges3__45__cpo4swapE,(.L_8 - _ZN40_INTERNAL_b8597800_4_k_cu_74ab2f2d_268864cuda3std6ranges3__45__cpo4swapE)
_ZN40_INTERNAL_b8597800_4_k_cu_74ab2f2d_268864cuda3std6ranges3__45__cpo4swapE:
	.zero		1
.L_8:


//--------------------- .nv.constant0._ZN7cutlass13device_kernelINS_4gemm6kernel13GemmUniversalIN4cute5tupleIJiiiiEEENS1_10collective13CollectiveMmaINS1_34MainloopSm90TmaGmmaWarpSpecializedILi9ENS5_IJNS4_1CILi4EEENSA_ILi1EEESC_EEENS1_35KernelTmaWarpSpecializedCooperativeEEENS5_IJNSA_ILi256EEENSA_ILi128EEENSA_ILi64EEEEEEaNS5_IJlSC_lEEEaSK_NS4_8TiledMMAINS4_8MMA_AtomIJNS4_4SM904GMMA27MMA_64x128x32_S32S8S8_SS_TNEEEENS4_6LayoutINS5_IJNSA_ILi2EEESC_SC_EEENS5_IJSC_NSA_ILi0EEESU_EEEEENS5_IJNS4_10UnderscoreESX_SX_EEEEENS4_13SM90_TMA_LOADENS4_14ComposedLayoutINS4_7SwizzleILi2ELi4ELi3EEENS4_18smem_ptr_flag_bitsILi8EEENSR_INS5_IJNSA_ILi8EEESI_EEENS5_IJSI_SC_EEEEEEEvNS4_8identityENS4_23SM90_TMA_LOAD_MULTICASTES1A_vS1B_EENS_8epilogue10collective6detail29Sm90TmaWarpSpecializedAdapterINS1F_15DefaultEpilogueIaSK_SK_NS1E_6thread17LinearCombinationIaLi1EiiLNS1J_9ScaleType4KindE0ELNS_15FloatRoundStyleE2EaEENS1_15EpilogueDefaultEEEEEvvEEEEvNT_6ParamsE --------------------------
	.section	.nv.constant0._ZN7cutlass13device_kernelINS_4gemm6kernel13GemmUniversalIN4cute5tupleIJiiiiEEENS1_10collective13CollectiveMmaINS1_34MainloopSm90TmaGmmaWarpSpecializedILi9ENS5_IJNS4_1CILi4EEENSA_ILi1EEESC_EEENS1_35KernelTmaWarpSpecializedCooperativeEEENS5_IJNSA_ILi256EEENSA_ILi128EEENSA_ILi64EEEEEEaNS5_IJlSC_lEEEaSK_NS4_8TiledMMAINS4_8MMA_AtomIJNS4_4SM904GMMA27MMA_64x128x32_S32S8S8_SS_TNEEEENS4_6LayoutINS5_IJNSA_ILi2EEESC_SC_EEENS5_IJSC_NSA_ILi0EEESU_EEEEENS5_IJNS4_10UnderscoreESX_SX_EEEEENS4_13SM90_TMA_LOADENS4_14ComposedLayoutINS4_7SwizzleILi2ELi4ELi3EEENS4_18smem_ptr_flag_bitsILi8EEENSR_INS5_IJNSA_ILi8EEESI_EEENS5_IJSI_SC_EEEEEEEvNS4_8identityENS4_23SM90_TMA_LOAD_MULTICASTES1A_vS1B_EENS_8epilogue10collective6detail29Sm90TmaWarpSpecializedAdapterINS1F_15DefaultEpilogueIaSK_SK_NS1E_6thread17LinearCombinationIaLi1EiiLNS1J_9ScaleType4KindE0ELNS_15FloatRoundStyleE2EaEENS1_15EpilogueDefaultEEEEEvvEEEEvNT_6ParamsE,"a",@progbits
	.sectionflags	@""
	.align	4
.nv.constant0._ZN7cutlass13device_kernelINS_4gemm6kernel13GemmUniversalIN4cute5tupleIJiiiiEEENS1_10collective13CollectiveMmaINS1_34MainloopSm90TmaGmmaWarpSpecializedILi9ENS5_IJNS4_1CILi4EEENSA_ILi1EEESC_EEENS1_35KernelTmaWarpSpecializedCooperativeEEENS5_IJNSA_ILi256EEENSA_ILi128EEENSA_ILi64EEEEEEaNS5_IJlSC_lEEEaSK_NS4_8TiledMMAINS4_8MMA_AtomIJNS4_4SM904GMMA27MMA_64x128x32_S32S8S8_SS_TNEEEENS4_6LayoutINS5_IJNSA_ILi2EEESC_SC_EEENS5_IJSC_NSA_ILi0EEESU_EEEEENS5_IJNS4_10UnderscoreESX_SX_EEEEENS4_13SM90_TMA_LOADENS4_14ComposedLayoutINS4_7SwizzleILi2ELi4ELi3EEENS4_18smem_ptr_flag_bitsILi8EEENSR_INS5_IJNSA_ILi8EEESI_EEENS5_IJSI_SC_EEEEEEEvNS4_8identityENS4_23SM90_TMA_LOAD_MULTICASTES1A_vS1B_EENS_8epilogue10collective6detail29Sm90TmaWarpSpecializedAdapterINS1F_15DefaultEpilogueIaSK_SK_NS1E_6thread17LinearCombinationIaLi1EiiLNS1J_9ScaleType4KindE0ELNS_15FloatRoundStyleE2EaEENS1_15EpilogueDefaultEEEEEvvEEEEvNT_6ParamsE:
	.zero		1664


//--------------------- SYMBOLS --------------------------

	.type		.nv.reservedSmem.offset0,@object
	.size		.nv.reservedSmem.offset0,0x4
	.type		__assertfail,@function
